//
// Generated by NVIDIA NVVM Compiler
//
// Compiler Build ID: CL-36424714
// Cuda compilation tools, release 13.0, V13.0.88
// Based on NVVM 20.0.0
//

.version 9.0
.target sm_100
.address_size 64

	// .globl	_Z7shuffleP6__halfS0_
// _ZZ13shuffle_shmemP6__halfS0_E8exchange has been demoted

.visible .entry _Z7shuffleP6__halfS0_(
	.param .u64 .ptr .align 1 _Z7shuffleP6__halfS0__param_0,
	.param .u64 .ptr .align 1 _Z7shuffleP6__halfS0__param_1
)
{
	.local .align 8 .b8 	__local_depot0[8];
	.reg .b64 	%SP;
	.reg .b64 	%SPL;
	.reg .pred 	%p<33>;
	.reg .b32 	%r<189>;
	.reg .b64 	%rd<83>;

	mov.u64 	%SPL, __local_depot0;
	ld.param.u64 	%rd5, [_Z7shuffleP6__halfS0__param_0];
	ld.param.u64 	%rd6, [_Z7shuffleP6__halfS0__param_1];
	cvta.to.global.u64 	%rd1, %rd6;
	cvta.to.global.u64 	%rd2, %rd5;
	add.u64 	%rd3, %SPL, 0;
	mov.u32 	%r62, %tid.x;
	shr.u32 	%r63, %r62, 5;
	and.b32  	%r64, %r62, 31;
	mov.u32 	%r65, %ctaid.x;
	shl.b32 	%r66, %r65, 17;
	mov.u32 	%r67, %ctaid.y;
	shl.b32 	%r68, %r67, 7;
	add.s32 	%r69, %r66, %r68;
	and.b32  	%r70, %r63, 16;
	shr.u32 	%r71, %r62, 2;
	and.b32  	%r72, %r71, 120;
	or.b32  	%r73, %r69, %r72;
	and.b32  	%r74, %r71, 6;
	and.b32  	%r75, %r62, 1;
	or.b32  	%r76, %r74, %r75;
	shl.b32 	%r77, %r62, 11;
	and.b32  	%r78, %r77, 8192;
	shl.b32 	%r79, %r76, 10;
	or.b32  	%r80, %r78, %r79;
	shl.b32 	%r81, %r62, 1;
	and.b32  	%r82, %r81, 4;
	or.b32  	%r83, %r80, %r82;
	cvt.u64.u32 	%rd8, %r62;
	not.b64 	%rd9, %rd8;
	and.b64  	%rd10, %rd9, 4;
	add.s64 	%rd4, %rd3, %rd10;
	mov.b32 	%r84, 1;
	shl.b32 	%r85, %r84, %r64;
	and.b32  	%r1, %r85, 1515870810;
	setp.ne.s32 	%p1, %r1, 0;
	shl.b32 	%r86, %r62, 8;
	and.b32  	%r87, %r86, 7168;
	shl.b32 	%r88, %r62, 5;
	and.b32  	%r89, %r88, 16384;
	and.b32  	%r90, %r81, 6;
	or.b32  	%r91, %r90, %r87;
	or.b32  	%r92, %r91, %r89;
	or.b32  	%r2, %r92, %r72;
	shr.u32 	%r93, %r64, 2;
	or.b32  	%r94, %r93, %r70;
	or.b32  	%r3, %r94, 8;
	or.b32  	%r4, %r72, %r90;
	add.s32 	%r5, %r73, %r89;
	add.s32 	%r6, %r83, %r5;
	mul.wide.u32 	%rd11, %r6, 2;
	add.s64 	%rd12, %rd2, %rd11;
	ld.global.u64 	%rd13, [%rd12];
	st.local.u64 	[%rd3], %rd13;
	ld.local.u32 	%r95, [%rd4];
	shfl.sync.bfly.b32	%r96|%p2, %r95, 4, 31, -1;
	st.local.u32 	[%rd4], %r96;
	@%p1 bra 	$L__BB0_2;
	ld.local.v2.u32 	{%r174, %r173}, [%rd3];
	bra.uni 	$L__BB0_3;
$L__BB0_2:
	ld.local.u64 	%rd14, [%rd3];
	// begin inline asm
	mov.b64 {%r97,%r98}, %rd14;
	// end inline asm
	shfl.sync.bfly.b32	%r100|%p3, %r98, 5, 31, -1;
	shfl.sync.bfly.b32	%r99|%p4, %r97, 5, 31, -1;
	// begin inline asm
	mov.b64 %rd15, {%r99,%r100};
	// end inline asm
	cvt.u32.u64 	%r174, %rd15;
	{ .reg .b32 tmp; mov.b64 {tmp, %r173}, %rd15; }
$L__BB0_3:
	setp.ne.s32 	%p5, %r1, 0;
	add.s32 	%r101, %r2, %r5;
	mul.wide.u32 	%rd16, %r101, 2;
	add.s64 	%rd17, %rd1, %rd16;
	st.global.u32 	[%rd17], %r174;
	shl.b32 	%r102, %r3, 10;
	or.b32  	%r13, %r4, %r102;
	add.s32 	%r103, %r13, %r5;
	mul.wide.u32 	%rd18, %r103, 2;
	add.s64 	%rd19, %rd1, %rd18;
	st.global.u32 	[%rd19], %r173;
	add.s32 	%r104, %r6, 16384;
	mul.wide.u32 	%rd20, %r104, 2;
	add.s64 	%rd21, %rd2, %rd20;
	ld.global.u64 	%rd22, [%rd21];
	st.local.u64 	[%rd3], %rd22;
	ld.local.u32 	%r105, [%rd4];
	shfl.sync.bfly.b32	%r106|%p6, %r105, 4, 31, -1;
	st.local.u32 	[%rd4], %r106;
	@%p5 bra 	$L__BB0_5;
	ld.local.v2.u32 	{%r176, %r175}, [%rd3];
	bra.uni 	$L__BB0_6;
$L__BB0_5:
	ld.local.u64 	%rd23, [%rd3];
	// begin inline asm
	mov.b64 {%r107,%r108}, %rd23;
	// end inline asm
	shfl.sync.bfly.b32	%r110|%p7, %r108, 5, 31, -1;
	shfl.sync.bfly.b32	%r109|%p8, %r107, 5, 31, -1;
	// begin inline asm
	mov.b64 %rd24, {%r109,%r110};
	// end inline asm
	cvt.u32.u64 	%r176, %rd24;
	{ .reg .b32 tmp; mov.b64 {tmp, %r175}, %rd24; }
$L__BB0_6:
	add.s32 	%r111, %r5, 16384;
	setp.ne.s32 	%p9, %r1, 0;
	add.s32 	%r112, %r2, %r111;
	add.s32 	%r20, %r112, 16384;
	mul.wide.u32 	%rd25, %r20, 2;
	add.s64 	%rd26, %rd1, %rd25;
	st.global.u32 	[%rd26], %r176;
	add.s32 	%r113, %r13, %r111;
	add.s32 	%r21, %r113, 16384;
	mul.wide.u32 	%rd27, %r21, 2;
	add.s64 	%rd28, %rd1, %rd27;
	st.global.u32 	[%rd28], %r175;
	add.s32 	%r114, %r6, 32768;
	mul.wide.u32 	%rd29, %r114, 2;
	add.s64 	%rd30, %rd2, %rd29;
	ld.global.u64 	%rd31, [%rd30];
	st.local.u64 	[%rd3], %rd31;
	ld.local.u32 	%r115, [%rd4];
	shfl.sync.bfly.b32	%r116|%p10, %r115, 4, 31, -1;
	st.local.u32 	[%rd4], %r116;
	@%p9 bra 	$L__BB0_8;
	ld.local.v2.u32 	{%r178, %r177}, [%rd3];
	bra.uni 	$L__BB0_9;
$L__BB0_8:
	ld.local.u64 	%rd32, [%rd3];
	// begin inline asm
	mov.b64 {%r117,%r118}, %rd32;
	// end inline asm
	shfl.sync.bfly.b32	%r120|%p11, %r118, 5, 31, -1;
	shfl.sync.bfly.b32	%r119|%p12, %r117, 5, 31, -1;
	// begin inline asm
	mov.b64 %rd33, {%r119,%r120};
	// end inline asm
	cvt.u32.u64 	%r178, %rd33;
	{ .reg .b32 tmp; mov.b64 {tmp, %r177}, %rd33; }
$L__BB0_9:
	setp.ne.s32 	%p13, %r1, 0;
	add.s32 	%r28, %r20, 32768;
	mul.wide.u32 	%rd34, %r28, 2;
	add.s64 	%rd35, %rd1, %rd34;
	st.global.u32 	[%rd35], %r178;
	add.s32 	%r29, %r21, 32768;
	mul.wide.u32 	%rd36, %r29, 2;
	add.s64 	%rd37, %rd1, %rd36;
	st.global.u32 	[%rd37], %r177;
	add.s32 	%r121, %r6, 49152;
	mul.wide.u32 	%rd38, %r121, 2;
	add.s64 	%rd39, %rd2, %rd38;
	ld.global.u64 	%rd40, [%rd39];
	st.local.u64 	[%rd3], %rd40;
	ld.local.u32 	%r122, [%rd4];
	shfl.sync.bfly.b32	%r123|%p14, %r122, 4, 31, -1;
	st.local.u32 	[%rd4], %r123;
	@%p13 bra 	$L__BB0_11;
	ld.local.v2.u32 	{%r180, %r179}, [%rd3];
	bra.uni 	$L__BB0_12;
$L__BB0_11:
	ld.local.u64 	%rd41, [%rd3];
	// begin inline asm
	mov.b64 {%r124,%r125}, %rd41;
	// end inline asm
	shfl.sync.bfly.b32	%r127|%p15, %r125, 5, 31, -1;
	shfl.sync.bfly.b32	%r126|%p16, %r124, 5, 31, -1;
	// begin inline asm
	mov.b64 %rd42, {%r126,%r127};
	// end inline asm
	cvt.u32.u64 	%r180, %rd42;
	{ .reg .b32 tmp; mov.b64 {tmp, %r179}, %rd42; }
$L__BB0_12:
	add.s32 	%r128, %r5, 49152;
	setp.ne.s32 	%p17, %r1, 0;
	add.s32 	%r129, %r2, %r128;
	add.s32 	%r36, %r129, 49152;
	mul.wide.u32 	%rd43, %r36, 2;
	add.s64 	%rd44, %rd1, %rd43;
	st.global.u32 	[%rd44], %r180;
	add.s32 	%r130, %r13, %r128;
	add.s32 	%r37, %r130, 49152;
	mul.wide.u32 	%rd45, %r37, 2;
	add.s64 	%rd46, %rd1, %rd45;
	st.global.u32 	[%rd46], %r179;
	add.s32 	%r131, %r6, 65536;
	mul.wide.u32 	%rd47, %r131, 2;
	add.s64 	%rd48, %rd2, %rd47;
	ld.global.u64 	%rd49, [%rd48];
	st.local.u64 	[%rd3], %rd49;
	ld.local.u32 	%r132, [%rd4];
	shfl.sync.bfly.b32	%r133|%p18, %r132, 4, 31, -1;
	st.local.u32 	[%rd4], %r133;
	@%p17 bra 	$L__BB0_14;
	ld.local.v2.u32 	{%r182, %r181}, [%rd3];
	bra.uni 	$L__BB0_15;
$L__BB0_14:
	ld.local.u64 	%rd50, [%rd3];
	// begin inline asm
	mov.b64 {%r134,%r135}, %rd50;
	// end inline asm
	shfl.sync.bfly.b32	%r137|%p19, %r135, 5, 31, -1;
	shfl.sync.bfly.b32	%r136|%p20, %r134, 5, 31, -1;
	// begin inline asm
	mov.b64 %rd51, {%r136,%r137};
	// end inline asm
	cvt.u32.u64 	%r182, %rd51;
	{ .reg .b32 tmp; mov.b64 {tmp, %r181}, %rd51; }
$L__BB0_15:
	setp.ne.s32 	%p21, %r1, 0;
	add.s32 	%r138, %r28, 65536;
	mul.wide.u32 	%rd52, %r138, 2;
	add.s64 	%rd53, %rd1, %rd52;
	st.global.u32 	[%rd53], %r182;
	add.s32 	%r139, %r29, 65536;
	mul.wide.u32 	%rd54, %r139, 2;
	add.s64 	%rd55, %rd1, %rd54;
	st.global.u32 	[%rd55], %r181;
	add.s32 	%r140, %r6, 81920;
	mul.wide.u32 	%rd56, %r140, 2;
	add.s64 	%rd57, %rd2, %rd56;
	ld.global.u64 	%rd58, [%rd57];
	st.local.u64 	[%rd3], %rd58;
	ld.local.u32 	%r141, [%rd4];
	shfl.sync.bfly.b32	%r142|%p22, %r141, 4, 31, -1;
	st.local.u32 	[%rd4], %r142;
	@%p21 bra 	$L__BB0_17;
	ld.local.v2.u32 	{%r184, %r183}, [%rd3];
	bra.uni 	$L__BB0_18;
$L__BB0_17:
	ld.local.u64 	%rd59, [%rd3];
	// begin inline asm
	mov.b64 {%r143,%r144}, %rd59;
	// end inline asm
	shfl.sync.bfly.b32	%r146|%p23, %r144, 5, 31, -1;
	shfl.sync.bfly.b32	%r145|%p24, %r143, 5, 31, -1;
	// begin inline asm
	mov.b64 %rd60, {%r145,%r146};
	// end inline asm
	cvt.u32.u64 	%r184, %rd60;
	{ .reg .b32 tmp; mov.b64 {tmp, %r183}, %rd60; }
$L__BB0_18:
	add.s32 	%r147, %r5, 81920;
	setp.ne.s32 	%p25, %r1, 0;
	add.s32 	%r148, %r2, %r147;
	add.s32 	%r149, %r148, 81920;
	mul.wide.u32 	%rd61, %r149, 2;
	add.s64 	%rd62, %rd1, %rd61;
	st.global.u32 	[%rd62], %r184;
	add.s32 	%r150, %r13, %r147;
	add.s32 	%r151, %r150, 81920;
	mul.wide.u32 	%rd63, %r151, 2;
	add.s64 	%rd64, %rd1, %rd63;
	st.global.u32 	[%rd64], %r183;
	add.s32 	%r152, %r6, 98304;
	mul.wide.u32 	%rd65, %r152, 2;
	add.s64 	%rd66, %rd2, %rd65;
	ld.global.u64 	%rd67, [%rd66];
	st.local.u64 	[%rd3], %rd67;
	ld.local.u32 	%r153, [%rd4];
	shfl.sync.bfly.b32	%r154|%p26, %r153, 4, 31, -1;
	st.local.u32 	[%rd4], %r154;
	@%p25 bra 	$L__BB0_20;
	ld.local.v2.u32 	{%r186, %r185}, [%rd3];
	bra.uni 	$L__BB0_21;
$L__BB0_20:
	ld.local.u64 	%rd68, [%rd3];
	// begin inline asm
	mov.b64 {%r155,%r156}, %rd68;
	// end inline asm
	shfl.sync.bfly.b32	%r158|%p27, %r156, 5, 31, -1;
	shfl.sync.bfly.b32	%r157|%p28, %r155, 5, 31, -1;
	// begin inline asm
	mov.b64 %rd69, {%r157,%r158};
	// end inline asm
	cvt.u32.u64 	%r186, %rd69;
	{ .reg .b32 tmp; mov.b64 {tmp, %r185}, %rd69; }
$L__BB0_21:
	setp.ne.s32 	%p29, %r1, 0;
	add.s32 	%r159, %r36, 98304;
	mul.wide.u32 	%rd70, %r159, 2;
	add.s64 	%rd71, %rd1, %rd70;
	st.global.u32 	[%rd71], %r186;
	add.s32 	%r160, %r37, 98304;
	mul.wide.u32 	%rd72, %r160, 2;
	add.s64 	%rd73, %rd1, %rd72;
	st.global.u32 	[%rd73], %r185;
	add.s32 	%r161, %r6, 114688;
	mul.wide.u32 	%rd74, %r161, 2;
	add.s64 	%rd75, %rd2, %rd74;
	ld.global.u64 	%rd76, [%rd75];
	st.local.u64 	[%rd3], %rd76;
	ld.local.u32 	%r162, [%rd4];
	shfl.sync.bfly.b32	%r163|%p30, %r162, 4, 31, -1;
	st.local.u32 	[%rd4], %r163;
	@%p29 bra 	$L__BB0_23;
	ld.local.v2.u32 	{%r188, %r187}, [%rd3];
	bra.uni 	$L__BB0_24;
$L__BB0_23:
	ld.local.u64 	%rd77, [%rd3];
	// begin inline asm
	mov.b64 {%r164,%r165}, %rd77;
	// end inline asm
	shfl.sync.bfly.b32	%r167|%p31, %r165, 5, 31, -1;
	shfl.sync.bfly.b32	%r166|%p32, %r164, 5, 31, -1;
	// begin inline asm
	mov.b64 %rd78, {%r166,%r167};
	// end inline asm
	cvt.u32.u64 	%r188, %rd78;
	{ .reg .b32 tmp; mov.b64 {tmp, %r187}, %rd78; }
$L__BB0_24:
	add.s32 	%r168, %r5, 114688;
	add.s32 	%r169, %r2, %r168;
	add.s32 	%r170, %r169, 114688;
	mul.wide.u32 	%rd79, %r170, 2;
	add.s64 	%rd80, %rd1, %rd79;
	st.global.u32 	[%rd80], %r188;
	add.s32 	%r171, %r13, %r168;
	add.s32 	%r172, %r171, 114688;
	mul.wide.u32 	%rd81, %r172, 2;
	add.s64 	%rd82, %rd1, %rd81;
	st.global.u32 	[%rd82], %r187;
	ret;

}
	// .globl	_Z13shuffle_shmemP6__halfS0_
.visible .entry _Z13shuffle_shmemP6__halfS0_(
	.param .u64 .ptr .align 1 _Z13shuffle_shmemP6__halfS0__param_0,
	.param .u64 .ptr .align 1 _Z13shuffle_shmemP6__halfS0__param_1
)
{
	.reg .b32 	%r<77>;
	.reg .b64 	%rd<61>;
	// demoted variable
	.shared .align 2 .b8 _ZZ13shuffle_shmemP6__halfS0_E8exchange[32768];
	ld.param.u64 	%rd1, [_Z13shuffle_shmemP6__halfS0__param_0];
	ld.param.u64 	%rd2, [_Z13shuffle_shmemP6__halfS0__param_1];
	mov.u32 	%r1, %tid.x;
	mov.u32 	%r2, %ctaid.x;
	shl.b32 	%r3, %r2, 17;
	mov.u32 	%r4, %ctaid.y;
	shl.b32 	%r5, %r4, 7;
	add.s32 	%r6, %r3, %r5;
	shl.b32 	%r7, %r1, 2;
	add.s32 	%r8, %r6, %r7;
	shr.u32 	%r9, %r1, 5;
	cvta.to.global.u64 	%rd3, %rd1;
	mul.wide.u32 	%rd4, %r8, 2;
	add.s64 	%rd5, %rd3, %rd4;
	ld.global.u64 	%rd6, [%rd5];
	mov.u32 	%r10, _ZZ13shuffle_shmemP6__halfS0_E8exchange;
	shl.b32 	%r11, %r1, 3;
	add.s32 	%r12, %r10, %r11;
	st.shared.u64 	[%r12], %rd6;
	add.s32 	%r13, %r8, 2048;
	mul.wide.u32 	%rd7, %r13, 2;
	add.s64 	%rd8, %rd3, %rd7;
	ld.global.u64 	%rd9, [%rd8];
	st.shared.u64 	[%r12+4096], %rd9;
	add.s32 	%r14, %r8, 4096;
	mul.wide.u32 	%rd10, %r14, 2;
	add.s64 	%rd11, %rd3, %rd10;
	ld.global.u64 	%rd12, [%rd11];
	st.shared.u64 	[%r12+8192], %rd12;
	add.s32 	%r15, %r8, 6144;
	mul.wide.u32 	%rd13, %r15, 2;
	add.s64 	%rd14, %rd3, %rd13;
	ld.global.u64 	%rd15, [%rd14];
	st.shared.u64 	[%r12+12288], %rd15;
	add.s32 	%r16, %r8, 8192;
	mul.wide.u32 	%rd16, %r16, 2;
	add.s64 	%rd17, %rd3, %rd16;
	ld.global.u64 	%rd18, [%rd17];
	st.shared.u64 	[%r12+16384], %rd18;
	add.s32 	%r17, %r8, 10240;
	mul.wide.u32 	%rd19, %r17, 2;
	add.s64 	%rd20, %rd3, %rd19;
	ld.global.u64 	%rd21, [%rd20];
	st.shared.u64 	[%r12+20480], %rd21;
	add.s32 	%r18, %r8, 12288;
	mul.wide.u32 	%rd22, %r18, 2;
	add.s64 	%rd23, %rd3, %rd22;
	ld.global.u64 	%rd24, [%rd23];
	st.shared.u64 	[%r12+24576], %rd24;
	add.s32 	%r19, %r8, 14336;
	mul.wide.u32 	%rd25, %r19, 2;
	add.s64 	%rd26, %rd3, %rd25;
	ld.global.u64 	%rd27, [%rd26];
	st.shared.u64 	[%r12+28672], %rd27;
	bar.sync 	0;
	shl.b32 	%r20, %r1, 5;
	and.b32  	%r21, %r20, 896;
	and.b32  	%r22, %r9, 16;
	shr.u32 	%r23, %r1, 2;
	and.b32  	%r24, %r23, 120;
	shl.b32 	%r25, %r1, 1;
	and.b32  	%r26, %r25, 6;
	or.b32  	%r27, %r26, %r21;
	or.b32  	%r28, %r27, %r24;
	and.b32  	%r29, %r23, 7;
	or.b32  	%r30, %r29, %r22;
	or.b32  	%r31, %r24, %r26;
	shl.b32 	%r32, %r1, 8;
	and.b32  	%r33, %r32, 7168;
	and.b32  	%r34, %r20, 16384;
	add.s32 	%r35, %r33, %r6;
	or.b32  	%r36, %r35, %r26;
	add.s32 	%r37, %r36, %r34;
	or.b32  	%r38, %r37, %r24;
	shl.b32 	%r39, %r30, 10;
	or.b32  	%r40, %r31, %r6;
	cvta.to.global.u64 	%rd28, %rd2;
	shl.b32 	%r41, %r28, 1;
	and.b32  	%r42, %r11, 4096;
	or.b32  	%r43, %r42, %r41;
	add.s32 	%r44, %r10, %r43;
	ld.shared.u32 	%r45, [%r44];
	ld.shared.u32 	%r46, [%r44+2048];
	mul.wide.u32 	%rd29, %r38, 2;
	add.s64 	%rd30, %rd28, %rd29;
	st.global.u32 	[%rd30], %r45;
	add.s32 	%r47, %r40, %r39;
	add.s32 	%r48, %r47, 8192;
	mul.wide.u32 	%rd31, %r48, 2;
	add.s64 	%rd32, %rd28, %rd31;
	st.global.u32 	[%rd32], %r46;
	ld.shared.u32 	%r49, [%r44+4096];
	ld.shared.u32 	%r50, [%r44+6144];
	add.s32 	%r51, %r38, 16384;
	mul.wide.u32 	%rd33, %r51, 2;
	add.s64 	%rd34, %rd28, %rd33;
	st.global.u32 	[%rd34], %r49;
	add.s32 	%r52, %r47, 24576;
	mul.wide.u32 	%rd35, %r52, 2;
	add.s64 	%rd36, %rd28, %rd35;
	st.global.u32 	[%rd36], %r50;
	ld.shared.u32 	%r53, [%r44+8192];
	ld.shared.u32 	%r54, [%r44+10240];
	add.s32 	%r55, %r38, 32768;
	mul.wide.u32 	%rd37, %r55, 2;
	add.s64 	%rd38, %rd28, %rd37;
	st.global.u32 	[%rd38], %r53;
	add.s32 	%r56, %r47, 40960;
	mul.wide.u32 	%rd39, %r56, 2;
	add.s64 	%rd40, %rd28, %rd39;
	st.global.u32 	[%rd40], %r54;
	ld.shared.u32 	%r57, [%r44+12288];
	ld.shared.u32 	%r58, [%r44+14336];
	add.s32 	%r59, %r38, 49152;
	mul.wide.u32 	%rd41, %r59, 2;
	add.s64 	%rd42, %rd28, %rd41;
	st.global.u32 	[%rd42], %r57;
	add.s32 	%r60, %r47, 57344;
	mul.wide.u32 	%rd43, %r60, 2;
	add.s64 	%rd44, %rd28, %rd43;
	st.global.u32 	[%rd44], %r58;
	ld.shared.u32 	%r61, [%r44+16384];
	ld.shared.u32 	%r62, [%r44+18432];
	add.s32 	%r63, %r38, 65536;
	mul.wide.u32 	%rd45, %r63, 2;
	add.s64 	%rd46, %rd28, %rd45;
	st.global.u32 	[%rd46], %r61;
	add.s32 	%r64, %r47, 73728;
	mul.wide.u32 	%rd47, %r64, 2;
	add.s64 	%rd48, %rd28, %rd47;
	st.global.u32 	[%rd48], %r62;
	ld.shared.u32 	%r65, [%r44+20480];
	ld.shared.u32 	%r66, [%r44+22528];
	add.s32 	%r67, %r38, 81920;
	mul.wide.u32 	%rd49, %r67, 2;
	add.s64 	%rd50, %rd28, %rd49;
	st.global.u32 	[%rd50], %r65;
	add.s32 	%r68, %r47, 90112;
	mul.wide.u32 	%rd51, %r68, 2;
	add.s64 	%rd52, %rd28, %rd51;
	st.global.u32 	[%rd52], %r66;
	ld.shared.u32 	%r69, [%r44+24576];
	ld.shared.u32 	%r70, [%r44+26624];
	add.s32 	%r71, %r38, 98304;
	mul.wide.u32 	%rd53, %r71, 2;
	add.s64 	%rd54, %rd28, %rd53;
	st.global.u32 	[%rd54], %r69;
	add.s32 	%r72, %r47, 106496;
	mul.wide.u32 	%rd55, %r72, 2;
	add.s64 	%rd56, %rd28, %rd55;
	st.global.u32 	[%rd56], %r70;
	ld.shared.u32 	%r73, [%r44+28672];
	ld.shared.u32 	%r74, [%r44+30720];
	add.s32 	%r75, %r38, 114688;
	mul.wide.u32 	%rd57, %r75, 2;
	add.s64 	%rd58, %rd28, %rd57;
	st.global.u32 	[%rd58], %r73;
	add.s32 	%r76, %r47, 122880;
	mul.wide.u32 	%rd59, %r76, 2;
	add.s64 	%rd60, %rd28, %rd59;
	st.global.u32 	[%rd60], %r74;
	ret;

}


// ===== COMPILED SASS (sm_100) =====

	.target	sm_100

	.elftype	@"ET_EXEC"


//--------------------- .note.nv.tkinfo           --------------------------
	.section	.note.nv.tkinfo,"",@"SHT_NOTE"
	.sectionflags	@"SHF_NOTE_NV_TKINFO"
	.tkinfo
        /*0018*/ 	.word	0x00000002
        /*0030*/ 	.string	""
        /*0030*/ 	.string	"ptxas"
        /*0030*/ 	.string	"Cuda compilation tools, release 13.0, V13.0.88"
        /*0030*/ 	.string	"Build cuda_13.0.r13.0/compiler.36424714_0"
        /*0030*/ 	.string	"-arch sm_100 -m 64 "



//--------------------- .note.nv.cuinfo           --------------------------
	.section	.note.nv.cuinfo,"",@"SHT_NOTE"
	.sectionflags	@"SHF_NOTE_NV_CUINFO"
        /*0018*/ 	.short	0x0002
        /*001a*/ 	.short	0x0064
        /*001c*/ 	.short	0x0082
	.zero		2


//--------------------- .nv.info                  --------------------------
	.section	.nv.info,"",@"SHT_CUDA_INFO"
	.align	4


	//----- nvinfo : EIATTR_REGCOUNT
	.align		4
        /*0000*/ 	.byte	0x04, 0x2f
        /*0002*/ 	.short	(.L_1 - .L_0)
	.align		4
.L_0:
        /*0004*/ 	.word	index@(_Z7shuffleP6__halfS0_)
        /*0008*/ 	.word	0x0000001a


	//----- nvinfo : EIATTR_FRAME_SIZE
	.align		4
.L_1:
        /*000c*/ 	.byte	0x04, 0x11
        /*000e*/ 	.short	(.L_3 - .L_2)
	.align		4
.L_2:
        /*0010*/ 	.word	index@(_Z7shuffleP6__halfS0_)
        /*0014*/ 	.word	0x00000008


	//----- nvinfo : EIATTR_REGCOUNT
	.align		4
.L_3:
        /*0018*/ 	.byte	0x04, 0x2f
        /*001a*/ 	.short	(.L_5 - .L_4)
	.align		4
.L_4:
        /*001c*/ 	.word	index@(_Z13shuffle_shmemP6__halfS0_)
        /*0020*/ 	.word	0x00000020


	//----- nvinfo : EIATTR_FRAME_SIZE
	.align		4
.L_5:
        /*0024*/ 	.byte	0x04, 0x11
        /*0026*/ 	.short	(.L_7 - .L_6)
	.align		4
.L_6:
        /*0028*/ 	.word	index@(_Z13shuffle_shmemP6__halfS0_)
        /*002c*/ 	.word	0x00000000


	//----- nvinfo : EIATTR_MIN_STACK_SIZE
	.align		4
.L_7:
        /*0030*/ 	.byte	0x04, 0x12
        /*0032*/ 	.short	(.L_9 - .L_8)
	.align		4
.L_8:
        /*0034*/ 	.word	index@(_Z13shuffle_shmemP6__halfS0_)
        /*0038*/ 	.word	0x00000000


	//----- nvinfo : EIATTR_MIN_STACK_SIZE
	.align		4
.L_9:
        /*003c*/ 	.byte	0x04, 0x12
        /*003e*/ 	.short	(.L_11 - .L_10)
	.align		4
.L_10:
        /*0040*/ 	.word	index@(_Z7shuffleP6__halfS0_)
        /*0044*/ 	.word	0x00000008
.L_11:


//--------------------- .nv.compat                --------------------------
	.section	.nv.compat,"",@"SHT_CUDA_COMPAT_INFO"
	.align	4
        /*0000*/ 	.byte	0x02, 0x09, 0x00, 0x00, 0x02, 0x02, 0x01, 0x00, 0x02, 0x05, 0x05, 0x00, 0x03, 0x07, 0x01, 0x01
        /*0010*/ 	.byte	0x02, 0x03, 0x00, 0x00, 0x02, 0x06, 0x01, 0x00, 0x04, 0x0b, 0x08, 0x00, 0x09, 0x00, 0x00, 0x00
        /*0020*/ 	.byte	0x00, 0x00, 0x00, 0x00


//--------------------- .nv.info._Z13shuffle_shmemP6__halfS0_ --------------------------
	.section	.nv.info._Z13shuffle_shmemP6__halfS0_,"",@"SHT_CUDA_INFO"
	.sectionflags	@""
	.align	4


	//----- nvinfo : EIATTR_CUDA_API_VERSION
	.align		4
        /*0000*/ 	.byte	0x04, 0x37
        /*0002*/ 	.short	(.L_13 - .L_12)
.L_12:
        /*0004*/ 	.word	0x00000082


	//----- nvinfo : EIATTR_KPARAM_INFO
	.align		4
.L_13:
        /*0008*/ 	.byte	0x04, 0x17
        /*000a*/ 	.short	(.L_15 - .L_14)
.L_14:
        /*000c*/ 	.word	0x00000000
        /*0010*/ 	.short	0x0001
        /*0012*/ 	.short	0x0008
        /*0014*/ 	.byte	0x00, 0xf5, 0x21, 0x00


	//----- nvinfo : EIATTR_KPARAM_INFO
	.align		4
.L_15:
        /*0018*/ 	.byte	0x04, 0x17
        /*001a*/ 	.short	(.L_17 - .L_16)
.L_16:
        /*001c*/ 	.word	0x00000000
        /*0020*/ 	.short	0x0000
        /*0022*/ 	.short	0x0000
        /*0024*/ 	.byte	0x00, 0xf5, 0x21, 0x00


	//----- nvinfo : EIATTR_SPARSE_MMA_MASK
	.align		4
.L_17:
        /*0028*/ 	.byte	0x03, 0x50
        /*002a*/ 	.short	0x0000


	//----- nvinfo : EIATTR_MAXREG_COUNT
	.align		4
        /*002c*/ 	.byte	0x03, 0x1b
        /*002e*/ 	.short	0x00ff


	//----- nvinfo : EIATTR_NUM_BARRIERS
	.align		4
        /*0030*/ 	.byte	0x02, 0x4c
        /*0032*/ 	.byte	0x01
	.zero		1


	//----- nvinfo : EIATTR_MERCURY_ISA_VERSION
	.align		4
        /*0034*/ 	.byte	0x03, 0x5f
        /*0036*/ 	.short	0x0101


	//----- nvinfo : EIATTR_VRC_CTA_INIT_COUNT
	.align		4
        /*0038*/ 	.byte	0x02, 0x4a
	.zero		1
	.zero		1


	//----- nvinfo : EIATTR_EXIT_INSTR_OFFSETS
	.align		4
        /*003c*/ 	.byte	0x04, 0x1c
        /*003e*/ 	.short	(.L_19 - .L_18)


	//   ....[0]....
.L_18:
        /*0040*/ 	.word	0x00000810


	//----- nvinfo : EIATTR_CBANK_PARAM_SIZE
	.align		4
.L_19:
        /*0044*/ 	.byte	0x03, 0x19
        /*0046*/ 	.short	0x0010


	//----- nvinfo : EIATTR_PARAM_CBANK
	.align		4
        /*0048*/ 	.byte	0x04, 0x0a
        /*004a*/ 	.short	(.L_21 - .L_20)
	.align		4
.L_20:
        /*004c*/ 	.word	index@(.nv.constant0._Z13shuffle_shmemP6__halfS0_)
        /*0050*/ 	.short	0x0380
        /*0052*/ 	.short	0x0010


	//----- nvinfo : EIATTR_SW_WAR
	.align		4
.L_21:
        /*0054*/ 	.byte	0x04, 0x36
        /*0056*/ 	.short	(.L_23 - .L_22)
.L_22:
        /*0058*/ 	.word	0x00000008
.L_23:


//--------------------- .nv.info._Z7shuffleP6__halfS0_ --------------------------
	.section	.nv.info._Z7shuffleP6__halfS0_,"",@"SHT_CUDA_INFO"
	.sectionflags	@""
	.align	4


	//----- nvinfo : EIATTR_CUDA_API_VERSION
	.align		4
        /*0000*/ 	.byte	0x04, 0x37
        /*0002*/ 	.short	(.L_25 - .L_24)
.L_24:
        /*0004*/ 	.word	0x00000082


	//----- nvinfo : EIATTR_KPARAM_INFO
	.align		4
.L_25:
        /*0008*/ 	.byte	0x04, 0x17
        /*000a*/ 	.short	(.L_27 - .L_26)
.L_26:
        /*000c*/ 	.word	0x00000000
        /*0010*/ 	.short	0x0001
        /*0012*/ 	.short	0x0008
        /*0014*/ 	.byte	0x00, 0xf5, 0x21, 0x00


	//----- nvinfo : EIATTR_KPARAM_INFO
	.align		4
.L_27:
        /*0018*/ 	.byte	0x04, 0x17
        /*001a*/ 	.short	(.L_29 - .L_28)
.L_28:
        /*001c*/ 	.word	0x00000000
        /*0020*/ 	.short	0x0000
        /*0022*/ 	.short	0x0000
        /*0024*/ 	.byte	0x00, 0xf5, 0x21, 0x00


	//----- nvinfo : EIATTR_SPARSE_MMA_MASK
	.align		4
.L_29:
        /*0028*/ 	.byte	0x03, 0x50
        /*002a*/ 	.short	0x0000


	//----- nvinfo : EIATTR_MAXREG_COUNT
	.align		4
        /*002c*/ 	.byte	0x03, 0x1b
        /*002e*/ 	.short	0x00ff


	//----- nvinfo : EIATTR_MERCURY_ISA_VERSION
	.align		4
        /*0030*/ 	.byte	0x03, 0x5f
        /*0032*/ 	.short	0x0101


	//----- nvinfo : EIATTR_COOP_GROUP_MASK_REGIDS
	.align		4
        /*0034*/ 	.byte	0x04, 0x29
        /*0036*/ 	.short	(.L_31 - .L_30)


	//   ....[0]....
.L_30:
        /*0038*/ 	.word	0xffffffff


	//   ....[1]....
        /*003c*/ 	.word	0xffffffff


	//   ....[2]....
        /*0040*/ 	.word	0xffffffff


	//   ....[3]....
        /*0044*/ 	.word	0xffffffff


	//   ....[4]....
        /*0048*/ 	.word	0xffffffff


	//   ....[5]....
        /*004c*/ 	.word	0xffffffff


	//   ....[6]....
        /*0050*/ 	.word	0xffffffff


	//   ....[7]....
        /*0054*/ 	.word	0xffffffff


	//   ....[8]....
        /*0058*/ 	.word	0xffffffff


	//   ....[9]....
        /*005c*/ 	.word	0xffffffff


	//   ....[10]....
        /*0060*/ 	.word	0xffffffff


	//   ....[11]....
        /*0064*/ 	.word	0xffffffff


	//   ....[12]....
        /*0068*/ 	.word	0xffffffff


	//   ....[13]....
        /*006c*/ 	.word	0xffffffff


	//   ....[14]....
        /*0070*/ 	.word	0xffffffff


	//   ....[15]....
        /*0074*/ 	.word	0xffffffff


	//   ....[16]....
        /*0078*/ 	.word	0xffffffff


	//   ....[17]....
        /*007c*/ 	.word	0xffffffff


	//   ....[18]....
        /*0080*/ 	.word	0xffffffff


	//   ....[19]....
        /*0084*/ 	.word	0xffffffff


	//   ....[20]....
        /*0088*/ 	.word	0xffffffff


	//   ....[21]....
        /*008c*/ 	.word	0xffffffff


	//   ....[22]....
        /*0090*/ 	.word	0xffffffff


	//   ....[23]....
        /*0094*/ 	.word	0xffffffff


	//   ....[24]....
        /*0098*/ 	.word	0x05000002


	//   ....[25]....
        /*009c*/ 	.word	0x05000002


	//   ....[26]....
        /*00a0*/ 	.word	0x05000002


	//   ....[27]....
        /*00a4*/ 	.word	0x05000002


	//   ....[28]....
        /*00a8*/ 	.word	0x05000002


	//   ....[29]....
        /*00ac*/ 	.word	0x05000002


	//   ....[30]....
        /*00b0*/ 	.word	0x05000002


	//   ....[31]....
        /*00b4*/ 	.word	0x05000002


	//   ....[32]....
        /*00b8*/ 	.word	0x05000002


	//   ....[33]....
        /*00bc*/ 	.word	0x05000002


	//   ....[34]....
        /*00c0*/ 	.word	0x05000002


	//   ....[35]....
        /*00c4*/ 	.word	0x05000002


	//   ....[36]....
        /*00c8*/ 	.word	0x05000002


	//   ....[37]....
        /*00cc*/ 	.word	0x05000002


	//   ....[38]....
        /*00d0*/ 	.word	0x05000002


	//   ....[39]....
        /*00d4*/ 	.word	0x05000002


	//   ....[40]....
        /*00d8*/ 	.word	0x05000002


	//   ....[41]....
        /*00dc*/ 	.word	0x05000002


	//   ....[42]....
        /*00e0*/ 	.word	0x05000002


	//   ....[43]....
        /*00e4*/ 	.word	0x05000002


	//   ....[44]....
        /*00e8*/ 	.word	0x05000002


	//   ....[45]....
        /*00ec*/ 	.word	0x05000002


	//   ....[46]....
        /*00f0*/ 	.word	0x05000002


	//----- nvinfo : EIATTR_COOP_GROUP_INSTR_OFFSETS
	.align		4
.L_31:
        /*00f4*/ 	.byte	0x04, 0x28
        /*00f6*/ 	.short	(.L_33 - .L_32)


	//   ....[0]....
.L_32:
        /*00f8*/ 	.word	0x00000200


	//   ....[1]....
        /*00fc*/ 	.word	0x00000320


	//   ....[2]....
        /*0100*/ 	.word	0x00000330


	//   ....[3]....
        /*0104*/ 	.word	0x00000470


	//   ....[4]....
        /*0108*/ 	.word	0x000004f0


	//   ....[5]....
        /*010c*/ 	.word	0x00000500


	//   ....[6]....
        /*0110*/ 	.word	0x00000640


	//   ....[7]....
        /*0114*/ 	.word	0x000006c0


	//   ....[8]....
        /*0118*/ 	.word	0x000006d0


	//   ....[9]....
        /*011c*/ 	.word	0x000007c0


	//   ....[10]....
        /*0120*/ 	.word	0x00000840


	//   ....[11]....
        /*0124*/ 	.word	0x00000850


	//   ....[12]....
        /*0128*/ 	.word	0x00000940


	//   ....[13]....
        /*012c*/ 	.word	0x000009c0


	//   ....[14]....
        /*0130*/ 	.word	0x000009d0


	//   ....[15]....
        /*0134*/ 	.word	0x00000ac0


	//   ....[16]....
        /*0138*/ 	.word	0x00000b40


	//   ....[17]....
        /*013c*/ 	.word	0x00000b50


	//   ....[18]....
        /*0140*/ 	.word	0x00000c40


	//   ....[19]....
        /*0144*/ 	.word	0x00000cc0


	//   ....[20]....
        /*0148*/ 	.word	0x00000cd0


	//   ....[21]....
        /*014c*/ 	.word	0x00000dc0


	//   ....[22]....
        /*0150*/ 	.word	0x00000e40


	//   ....[23]....
        /*0154*/ 	.word	0x00000e50


	//   ....[24]....
        /*0158*/ 	.word	0x00000f50


	//   ....[25]....
        /*015c*/ 	.word	0x00000fa0


	//   ....[26]....
        /*0160*/ 	.word	0x00001030


	//   ....[27]....
        /*0164*/ 	.word	0x000010d0


	//   ....[28]....
        /*0168*/ 	.word	0x00001160


	//   ....[29]....
        /*016c*/ 	.word	0x000011f0


	//   ....[30]....
        /*0170*/ 	.word	0x00001290


	//   ....[31]....
        /*0174*/ 	.word	0x00001320


	//   ....[32]....
        /*0178*/ 	.word	0x000013c0


	//   ....[33]....
        /*017c*/ 	.word	0x00001460


	//   ....[34]....
        /*0180*/ 	.word	0x000014f0


	//   ....[35]....
        /*0184*/ 	.word	0x00001590


	//   ....[36]....
        /*0188*/ 	.word	0x00001630


	//   ....[37]....
        /*018c*/ 	.word	0x000016c0


	//   ....[38]....
        /*0190*/ 	.word	0x00001760


	//   ....[39]....
        /*0194*/ 	.word	0x00001800


	//   ....[40]....
        /*0198*/ 	.word	0x00001890


	//   ....[41]....
        /*019c*/ 	.word	0x00001930


	//   ....[42]....
        /*01a0*/ 	.word	0x000019d0


	//   ....[43]....
        /*01a4*/ 	.word	0x00001a60


	//   ....[44]....
        /*01a8*/ 	.word	0x00001b00


	//   ....[45]....
        /*01ac*/ 	.word	0x00001ba0


	//   ....[46]....
        /*01b0*/ 	.word	0x00001c30


	//----- nvinfo : EIATTR_VRC_CTA_INIT_COUNT
	.align		4
.L_33:
        /*01b4*/ 	.byte	0x02, 0x4a
	.zero		1
	.zero		1


	//----- nvinfo : EIATTR_EXIT_INSTR_OFFSETS
	.align		4
        /*01b8*/ 	.byte	0x04, 0x1c
        /*01ba*/ 	.short	(.L_35 - .L_34)


	//   ....[0]....
.L_34:
        /*01bc*/ 	.word	0x00000ef0


	//----- nvinfo : EIATTR_CRS_STACK_SIZE
	.align		4
.L_35:
        /*01c0*/ 	.byte	0x04, 0x1e
        /*01c2*/ 	.short	(.L_37 - .L_36)
.L_36:
        /*01c4*/ 	.word	0x00000000


	//----- nvinfo : EIATTR_CBANK_PARAM_SIZE
	.align		4
.L_37:
        /*01c8*/ 	.byte	0x03, 0x19
        /*01ca*/ 	.short	0x0010


	//----- nvinfo : EIATTR_PARAM_CBANK
	.align		4
        /*01cc*/ 	.byte	0x04, 0x0a
        /*01ce*/ 	.short	(.L_39 - .L_38)
	.align		4
.L_38:
        /*01d0*/ 	.word	index@(.nv.constant0._Z7shuffleP6__halfS0_)
        /*01d4*/ 	.short	0x0380
        /*01d6*/ 	.short	0x0010


	//----- nvinfo : EIATTR_SW_WAR
	.align		4
.L_39:
        /*01d8*/ 	.byte	0x04, 0x36
        /*01da*/ 	.short	(.L_41 - .L_40)
.L_40:
        /*01dc*/ 	.word	0x00000008
.L_41:


//--------------------- .nv.callgraph             --------------------------
	.section	.nv.callgraph,"",@"SHT_CUDA_CALLGRAPH"
	.align	4
	.sectionentsize	8
	.align		4
        /*0000*/ 	.word	0x00000000
	.align		4
        /*0004*/ 	.word	0xffffffff
	.align		4
        /*0008*/ 	.word	0x00000000
	.align		4
        /*000c*/ 	.word	0xfffffffe
	.align		4
        /*0010*/ 	.word	0x00000000
	.align		4
        /*0014*/ 	.word	0xfffffffd
	.align		4
        /*0018*/ 	.word	0x00000000
	.align		4
        /*001c*/ 	.word	0xfffffffc


//--------------------- .text._Z13shuffle_shmemP6__halfS0_ --------------------------
	.section	.text._Z13shuffle_shmemP6__halfS0_,"ax",@progbits
	.align	128
        .global         _Z13shuffle_shmemP6__halfS0_
        .type           _Z13shuffle_shmemP6__halfS0_,@function
        .size           _Z13shuffle_shmemP6__halfS0_,(.L_x_80 - _Z13shuffle_shmemP6__halfS0_)
        .other          _Z13shuffle_shmemP6__halfS0_,@"STO_CUDA_ENTRY STV_DEFAULT"
_Z13shuffle_shmemP6__halfS0_:
.text._Z13shuffle_shmemP6__halfS0_:
[----:B------:R-:W-:Y:S08]  /*0000*/  LDC R1, c[0x0][0x37c] ;  /* 0x0000df00ff017b82 */ /* 0x000ff00000000800 */
[----:B------:R-:W-:Y:S01]  /*0010*/  S2UR UR4, SR_CTAID.X ;  /* 0x00000000000479c3 */ /* 0x000fe20000002500 */
[----:B------:R-:W0:Y:S01]  /*0020*/  S2R R0, SR_TID.X ;  /* 0x0000000000007919 */ /* 0x000e220000002100 */
[----:B------:R-:W1:Y:S06]  /*0030*/  LDCU.64 UR8, c[0x0][0x358] ;  /* 0x00006b00ff0877ac */ /* 0x000e6c0008000a00 */
[----:B------:R-:W2:Y:S08]  /*0040*/  S2UR UR5, SR_CTAID.Y ;  /* 0x00000000000579c3 */ /* 0x000eb00000002600 */
[----:B------:R-:W3:Y:S01]  /*0050*/  LDC.64 R8, c[0x0][0x380] ;  /* 0x0000e000ff087b82 */ /* 0x000ee20000000a00 */
[----:B--2---:R-:W-:-:S04]  /*0060*/  ULEA UR4, UR4, UR5, 0xa ;  /* 0x0000000504047291 */ /* 0x004fc8000f8e50ff */
[----:B------:R-:W-:-:S06]  /*0070*/  USHF.L.U32 UR4, UR4, 0x7, URZ ;  /* 0x0000000704047899 */ /* 0x000fcc00080006ff */
[----:B0-----:R-:W-:-:S04]  /*0080*/  LEA R3, R0, UR4, 0x2 ;  /* 0x0000000400037c11 */ /* 0x001fc8000f8e10ff */
[C---:B------:R-:W-:Y:S01]  /*0090*/  IADD3 R5, PT, PT, R3.reuse, 0x800, RZ ;  /* 0x0000080003057810 */ /* 0x040fe20007ffe0ff */
[C---:B------:R-:W-:Y:S01]  /*00a0*/  VIADD R11, R3.reuse, 0x1000 ;  /* 0x00001000030b7836 */ /* 0x040fe20000000000 */
[C---:B------:R-:W-:Y:S01]  /*00b0*/  IADD3 R15, PT, PT, R3.reuse, 0x1800, RZ ;  /* 0x00001800030f7810 */ /* 0x040fe20007ffe0ff */
[C---:B------:R-:W-:Y:S01]  /*00c0*/  VIADD R19, R3.reuse, 0x2000 ;  /* 0x0000200003137836 */ /* 0x040fe20000000000 */
[C---:B------:R-:W-:Y:S01]  /*00d0*/  IADD3 R13, PT, PT, R3.reuse, 0x2800, RZ ;  /* 0x00002800030d7810 */ /* 0x040fe20007ffe0ff */
[C---:B------:R-:W-:Y:S01]  /*00e0*/  VIADD R7, R3.reuse, 0x3000 ;  /* 0x0000300003077836 */ /* 0x040fe20000000000 */
[C---:B------:R-:W-:Y:S01]  /*00f0*/  IADD3 R17, PT, PT, R3.reuse, 0x3800, RZ ;  /* 0x0000380003117810 */ /* 0x040fe20007ffe0ff */
[----:B---3--:R-:W-:-:S04]  /*0100*/  IMAD.WIDE.U32 R2, R3, 0x2, R8 ;  /* 0x0000000203027825 */ /* 0x008fc800078e0008 */
[--C-:B------:R-:W-:Y:S02]  /*0110*/  IMAD.WIDE.U32 R4, R5, 0x2, R8.reuse ;  /* 0x0000000205047825 */ /* 0x100fe400078e0008 */
[----:B-1----:R-:W2:Y:S02]  /*0120*/  LDG.E.64 R2, desc[UR8][R2.64] ;  /* 0x0000000802027981 */ /* 0x002ea4000c1e1b00 */
[--C-:B------:R-:W-:Y:S02]  /*0130*/  IMAD.WIDE.U32 R10, R11, 0x2, R8.reuse ;  /* 0x000000020b0a7825 */ /* 0x100fe400078e0008 */
[----:B------:R-:W3:Y:S02]  /*0140*/  LDG.E.64 R4, desc[UR8][R4.64] ;  /* 0x0000000804047981 */ /* 0x000ee4000c1e1b00 */
[--C-:B------:R-:W-:Y:S02]  /*0150*/  IMAD.WIDE.U32 R14, R15, 0x2, R8.reuse ;  /* 0x000000020f0e7825 */ /* 0x100fe400078e0008 */
[----:B------:R-:W4:Y:S02]  /*0160*/  LDG.E.64 R10, desc[UR8][R10.64] ;  /* 0x000000080a0a7981 */ /* 0x000f24000c1e1b00 */
[----:B------:R-:W-:-:S02]  /*0170*/  IMAD.WIDE.U32 R18, R19, 0x2, R8 ;  /* 0x0000000213127825 */ /* 0x000fc400078e0008 */
[----:B------:R-:W5:Y:S02]  /*0180*/  LDG.E.64 R14, desc[UR8][R14.64] ;  /* 0x000000080e0e7981 */ /* 0x000f64000c1e1b00 */
[--C-:B------:R-:W-:Y:S02]  /*0190*/  IMAD.WIDE.U32 R12, R13, 0x2, R8.reuse ;  /* 0x000000020d0c7825 */ /* 0x100fe400078e0008 */
[----:B------:R-:W5:Y:S02]  /*01a0*/  LDG.E.64 R18, desc[UR8][R18.64] ;  /* 0x0000000812127981 */ /* 0x000f64000c1e1b00 */
[--C-:B------:R-:W-:Y:S02]  /*01b0*/  IMAD.WIDE.U32 R6, R7, 0x2, R8.reuse ;  /* 0x0000000207067825 */ /* 0x100fe400078e0008 */
[----:B------:R-:W5:Y:S02]  /*01c0*/  LDG.E.64 R12, desc[UR8][R12.64] ;  /* 0x000000080c0c7981 */ /* 0x000f64000c1e1b00 */
[----:B------:R-:W-:-:S02]  /*01d0*/  IMAD.WIDE.U32 R8, R17, 0x2, R8 ;  /* 0x0000000211087825 */ /* 0x000fc400078e0008 */
[----:B------:R-:W5:Y:S04]  /*01e0*/  LDG.E.64 R6, desc[UR8][R6.64] ;  /* 0x0000000806067981 */ /* 0x000f68000c1e1b00 */
[----:B------:R0:W5:Y:S01]  /*01f0*/  LDG.E.64 R22, desc[UR8][R8.64] ;  /* 0x0000000808167981 */ /* 0x000162000c1e1b00 */
[----:B------:R-:W1:Y:S01]  /*0200*/  S2UR UR6, SR_CgaCtaId ;  /* 0x00000000000679c3 */ /* 0x000e620000008800 */
[----:B------:R-:W-:Y:S01]  /*0210*/  UMOV UR5, 0x400 ;  /* 0x0000040000057882 */ /* 0x000fe20000000000 */
[C---:B------:R-:W-:Y:S01]  /*0220*/  SHF.L.U32 R25, R0.reuse, 0x3, RZ ;  /* 0x0000000300197819 */ /* 0x040fe200000006ff */
[C---:B------:R-:W-:Y:S01]  /*0230*/  IMAD.SHL.U32 R24, R0.reuse, 0x2, RZ ;  /* 0x0000000200187824 */ /* 0x040fe200078e00ff */
[----:B------:R-:W-:-:S04]  /*0240*/  SHF.L.U32 R20, R0, 0x5, RZ ;  /* 0x0000000500147819 */ /* 0x000fc800000006ff */
[----:B------:R-:W-:Y:S01]  /*0250*/  LOP3.LUT R24, R24, 0x6, RZ, 0xc0, !PT ;  /* 0x0000000618187812 */ /* 0x000fe200078ec0ff */
[----:B-1----:R-:W-:Y:S01]  /*0260*/  ULEA UR5, UR6, UR5, 0x18 ;  /* 0x0000000506057291 */ /* 0x002fe2000f8ec0ff */
[----:B------:R-:W-:Y:S02]  /*0270*/  SHF.R.U32.HI R21, RZ, 0x2, R0 ;  /* 0x00000002ff157819 */ /* 0x000fe40000011600 */
[----:B------:R-:W-:Y:S02]  /*0280*/  LOP3.LUT R16, R24, 0x380, R20, 0xf8, !PT ;  /* 0x0000038018107812 */ /* 0x000fe400078ef814 */
[----:B------:R-:W-:Y:S02]  /*0290*/  LOP3.LUT R17, R25, 0x1000, RZ, 0xc0, !PT ;  /* 0x0000100019117812 */ /* 0x000fe400078ec0ff */
[----:B0-----:R-:W-:-:S05]  /*02a0*/  LOP3.LUT R8, R16, 0x78, R21, 0xf8, !PT ;  /* 0x0000007810087812 */ /* 0x001fca00078ef815 */
[----:B------:R-:W-:Y:S02]  /*02b0*/  IMAD R8, R8, 0x2, R17 ;  /* 0x0000000208087824 */ /* 0x000fe400078e0211 */
[----:B------:R-:W0:Y:S01]  /*02c0*/  LDC.64 R16, c[0x0][0x388] ;  /* 0x0000e200ff107b82 */ /* 0x000e220000000a00 */
[----:B------:R-:W-:Y:S01]  /*02d0*/  LOP3.LUT R26, R21, 0x78, RZ, 0xc0, !PT ;  /* 0x00000078151a7812 */ /* 0x000fe200078ec0ff */
[----:B--2---:R-:W-:Y:S04]  /*02e0*/  STS.64 [R25+UR5], R2 ;  /* 0x0000000219007988 */ /* 0x004fe80008000a05 */
[----:B---3--:R1:W-:Y:S04]  /*02f0*/  STS.64 [R25+UR5+0x1000], R4 ;  /* 0x0010000419007988 */ /* 0x0083e80008000a05 */
[----:B----4-:R2:W-:Y:S04]  /*0300*/  STS.64 [R25+UR5+0x2000], R10 ;  /* 0x0020000a19007988 */ /* 0x0105e80008000a05 */
[----:B-----5:R-:W-:Y:S04]  /*0310*/  STS.64 [R25+UR5+0x3000], R14 ;  /* 0x0030000e19007988 */ /* 0x020fe80008000a05 */
[----:B------:R-:W-:Y:S04]  /*0320*/  STS.64 [R25+UR5+0x4000], R18 ;  /* 0x0040001219007988 */ /* 0x000fe80008000a05 */
[----:B------:R-:W-:Y:S04]  /*0330*/  STS.64 [R25+UR5+0x5000], R12 ;  /* 0x0050000c19007988 */ /* 0x000fe80008000a05 */
[----:B------:R3:W-:Y:S04]  /*0340*/  STS.64 [R25+UR5+0x6000], R6 ;  /* 0x0060000619007988 */ /* 0x0007e80008000a05 */
[----:B------:R-:W-:Y:S01]  /*0350*/  STS.64 [R25+UR5+0x7000], R22 ;  /* 0x0070001619007988 */ /* 0x000fe20008000a05 */
[----:B------:R-:W-:Y:S01]  /*0360*/  BAR.SYNC.DEFER_BLOCKING 0x0 ;  /* 0x0000000000007b1d */ /* 0x000fe20000010000 */
[----:B-1----:R-:W-:-:S02]  /*0370*/  SHF.R.U32.HI R4, RZ, 0x5, R0 ;  /* 0x00000005ff047819 */ /* 0x002fc40000011600 */
[----:B------:R-:W-:Y:S02]  /*0380*/  LOP3.LUT R5, R21, 0x7, RZ, 0xc0, !PT ;  /* 0x0000000715057812 */ /* 0x000fe400078ec0ff */
[----:B--2---:R-:W-:Y:S02]  /*0390*/  SHF.L.U32 R10, R0, 0x8, RZ ;  /* 0x00000008000a7819 */ /* 0x004fe400000006ff */
[----:B------:R-:W-:Y:S02]  /*03a0*/  LOP3.LUT R0, R24, 0x78, R21, 0xf8, !PT ;  /* 0x0000007818007812 */ /* 0x000fe400078ef815 */
[----:B------:R-:W-:Y:S02]  /*03b0*/  LOP3.LUT R4, R5, 0x10, R4, 0xf8, !PT ;  /* 0x0000001005047812 */ /* 0x000fe400078ef804 */
[----:B------:R-:W-:Y:S02]  /*03c0*/  LOP3.LUT R5, R10, 0x1c00, RZ, 0xc0, !PT ;  /* 0x00001c000a057812 */ /* 0x000fe400078ec0ff */
[----:B---3--:R-:W-:Y:S01]  /*03d0*/  LOP3.LUT R7, R0, UR4, RZ, 0xfc, !PT ;  /* 0x0000000400077c12 */ /* 0x008fe2000f8efcff */
[----:B------:R-:W1:Y:S04]  /*03e0*/  LDS R9, [R8+UR5] ;  /* 0x0000000508097984 */ /* 0x000e680008000800 */
[----:B------:R-:W2:Y:S04]  /*03f0*/  LDS R2, [R8+UR5+0x800] ;  /* 0x0008000508027984 */ /* 0x000ea80008000800 */
[----:B------:R-:W3:Y:S01]  /*0400*/  LDS R3, [R8+UR5+0x1000] ;  /* 0x0010000508037984 */ /* 0x000ee20008000800 */
[----:B------:R-:W-:-:S03]  /*0410*/  IADD3 R0, PT, PT, R24, UR4, R5 ;  /* 0x0000000418007c10 */ /* 0x000fc6000fffe005 */
[----:B------:R-:W4:Y:S01]  /*0420*/  LDS R28, [R8+UR5+0x1800] ;  /* 0x00180005081c7984 */ /* 0x000f220008000800 */
[----:B------:R-:W-:-:S03]  /*0430*/  LOP3.LUT R5, R20, 0x4000, RZ, 0xc0, !PT ;  /* 0x0000400014057812 */ /* 0x000fc600078ec0ff */
[----:B------:R-:W5:Y:S04]  /*0440*/  LDS R15, [R8+UR5+0x2000] ;  /* 0x00200005080f7984 */ /* 0x000f680008000800 */
[----:B------:R-:W5:Y:S04]  /*0450*/  LDS R20, [R8+UR5+0x2800] ;  /* 0x0028000508147984 */ /* 0x000f680008000800 */
[----:B------:R-:W5:Y:S04]  /*0460*/  LDS R22, [R8+UR5+0x3000] ;  /* 0x0030000508167984 */ /* 0x000f680008000800 */
[----:B------:R-:W5:Y:S01]  /*0470*/  LDS R24, [R8+UR5+0x3800] ;  /* 0x0038000508187984 */ /* 0x000f620008000800 */
[----:B------:R-:W-:-:S03]  /*0480*/  IADD3 R26, PT, PT, R26, R0, R5 ;  /* 0x000000001a1a7210 */ /* 0x000fc60007ffe005 */
[----:B------:R-:W5:Y:S04]  /*0490*/  LDS R25, [R8+UR5+0x4000] ;  /* 0x0040000508197984 */ /* 0x000f680008000800 */
[----:B------:R-:W5:Y:S04]  /*04a0*/  LDS R21, [R8+UR5+0x4800] ;  /* 0x0048000508157984 */ /* 0x000f680008000800 */
[----:B------:R-:W5:Y:S04]  /*04b0*/  LDS R18, [R8+UR5+0x5000] ;  /* 0x0050000508127984 */ /* 0x000f680008000800 */
[----:B------:R-:W5:Y:S01]  /*04c0*/  LDS R0, [R8+UR5+0x5800] ;  /* 0x0058000508007984 */ /* 0x000f620008000800 */
[----:B------:R-:W-:-:S03]  /*04d0*/  LEA R14, R4, R7, 0xa ;  /* 0x00000007040e7211 */ /* 0x000fc600078e50ff */
[----:B------:R-:W5:Y:S04]  /*04e0*/  LDS R29, [R8+UR5+0x6000] ;  /* 0x00600005081d7984 */ /* 0x000f680008000800 */
[----:B------:R-:W5:Y:S04]  /*04f0*/  LDS R27, [R8+UR5+0x6800] ;  /* 0x00680005081b7984 */ /* 0x000f680008000800 */
[----:B------:R-:W5:Y:S04]  /*0500*/  LDS R23, [R8+UR5+0x7000] ;  /* 0x0070000508177984 */ /* 0x000f680008000800 */
[----:B------:R-:W5:Y:S01]  /*0510*/  LDS R19, [R8+UR5+0x7800] ;  /* 0x0078000508137984 */ /* 0x000f620008000800 */
[----:B------:R-:W-:Y:S01]  /*0520*/  VIADD R7, R14, 0x2000 ;  /* 0x000020000e077836 */ /* 0x000fe20000000000 */
[C---:B------:R-:W-:Y:S01]  /*0530*/  IADD3 R11, PT, PT, R26.reuse, 0x4000, RZ ;  /* 0x000040001a0b7810 */ /* 0x040fe20007ffe0ff */
[----:B0-----:R-:W-:-:S04]  /*0540*/  IMAD.WIDE.U32 R4, R26, 0x2, R16 ;  /* 0x000000021a047825 */ /* 0x001fc800078e0010 */
[--C-:B------:R-:W-:Y:S01]  /*0550*/  IMAD.WIDE.U32 R6, R7, 0x2, R16.reuse ;  /* 0x0000000207067825 */ /* 0x100fe200078e0010 */
[----:B-1----:R0:W-:Y:S01]  /*0560*/  STG.E desc[UR8][R4.64], R9 ;  /* 0x0000000904007986 */ /* 0x0021e2000c101908 */
[----:B------:R-:W-:Y:S02]  /*0570*/  IADD3 R13, PT, PT, R14, 0x6000, RZ ;  /* 0x000060000e0d7810 */ /* 0x000fe40007ffe0ff */
[--C-:B------:R-:W-:Y:S01]  /*0580*/  IMAD.WIDE.U32 R10, R11, 0x2, R16.reuse ;  /* 0x000000020b0a7825 */ /* 0x100fe200078e0010 */
[----:B--2---:R1:W-:Y:S03]  /*0590*/  STG.E desc[UR8][R6.64], R2 ;  /* 0x0000000206007986 */ /* 0x0043e6000c101908 */
[----:B------:R-:W-:Y:S01]  /*05a0*/  IMAD.WIDE.U32 R12, R13, 0x2, R16 ;  /* 0x000000020d0c7825 */ /* 0x000fe200078e0010 */
[----:B---3--:R2:W-:Y:S03]  /*05b0*/  STG.E desc[UR8][R10.64], R3 ;  /* 0x000000030a007986 */ /* 0x0085e6000c101908 */
[C---:B0-----:R-:W-:Y:S01]  /*05c0*/  VIADD R5, R26.reuse, 0x8000 ;  /* 0x000080001a057836 */ /* 0x041fe20000000000 */
[----:B------:R-:W-:-:S02]  /*05d0*/  IADD3 R9, PT, PT, R26, 0xc000, RZ ;  /* 0x0000c0001a097810 */ /* 0x000fc40007ffe0ff */
[C---:B-1----:R-:W-:Y:S01]  /*05e0*/  IADD3 R7, PT, PT, R14.reuse, 0xa000, RZ ;  /* 0x0000a0000e077810 */ /* 0x042fe20007ffe0ff */
[----:B--2---:R-:W-:Y:S02]  /*05f0*/  VIADD R11, R14, 0xe000 ;  /* 0x0000e0000e0b7836 */ /* 0x004fe40000000000 */
[--C-:B------:R-:W-:Y:S01]  /*0600*/  IMAD.WIDE.U32 R2, R5, 0x2, R16.reuse ;  /* 0x0000000205027825 */ /* 0x100fe200078e0010 */
[----:B----4-:R0:W-:Y:S03]  /*0610*/  STG.E desc[UR8][R12.64], R28 ;  /* 0x0000001c0c007986 */ /* 0x0101e6000c101908 */
[----:B------:R-:W-:Y:S01]  /*0620*/  IMAD.WIDE.U32 R4, R7, 0x2, R16 ;  /* 0x0000000207047825 */ /* 0x000fe200078e0010 */
[----:B------:R-:W-:-:S03]  /*0630*/  IADD3 R10, PT, PT, R26, 0x14000, RZ ;  /* 0x000140001a0a7810 */ /* 0x000fc60007ffe0ff */
[--C-:B------:R-:W-:Y:S01]  /*0640*/  IMAD.WIDE.U32 R6, R9, 0x2, R16.reuse ;  /* 0x0000000209067825 */ /* 0x100fe200078e0010 */
[----:B-----5:R1:W-:Y:S03]  /*0650*/  STG.E desc[UR8][R2.64], R15 ;  /* 0x0000000f02007986 */ /* 0x0203e6000c101908 */
[----:B------:R-:W-:Y:S01]  /*0660*/  IMAD.WIDE.U32 R8, R11, 0x2, R16 ;  /* 0x000000020b087825 */ /* 0x000fe200078e0010 */
[----:B------:R-:W-:Y:S02]  /*0670*/  IADD3 R11, PT, PT, R26, 0x10000, RZ ;  /* 0x000100001a0b7810 */ /* 0x000fe40007ffe0ff */
[C---:B0-----:R-:W-:Y:S01]  /*0680*/  IADD3 R13, PT, PT, R14.reuse, 0x12000, RZ ;  /* 0x000120000e0d7810 */ /* 0x041fe20007ffe0ff */
[----:B------:R0:W-:Y:S01]  /*0690*/  STG.E desc[UR8][R4.64], R20 ;  /* 0x0000001404007986 */ /* 0x0001e2000c101908 */
[C---:B------:R-:W-:Y:S01]  /*06a0*/  VIADD R12, R14.reuse, 0x16000 ;  /* 0x000160000e0c7836 */ /* 0x040fe20000000000 */
[----:B------:R-:W-:-:S02]  /*06b0*/  IADD3 R28, PT, PT, R14, 0x1a000, RZ ;  /* 0x0001a0000e1c7810 */ /* 0x000fc40007ffe0ff */
[----:B------:R2:W-:Y:S01]  /*06c0*/  STG.E desc[UR8][R6.64], R22 ;  /* 0x0000001606007986 */ /* 0x0005e2000c101908 */
[----:B-1----:R-:W-:-:S03]  /*06d0*/  IMAD.WIDE.U32 R2, R11, 0x2, R16 ;  /* 0x000000020b027825 */ /* 0x002fc600078e0010 */
[----:B------:R1:W-:Y:S01]  /*06e0*/  STG.E desc[UR8][R8.64], R24 ;  /* 0x0000001808007986 */ /* 0x0003e2000c101908 */
[----:B0-----:R-:W-:-:S04]  /*06f0*/  IMAD.WIDE.U32 R4, R10, 0x2, R16 ;  /* 0x000000020a047825 */ /* 0x001fc800078e0010 */
[C---:B--2---:R-:W-:Y:S02]  /*0700*/  VIADD R7, R26.reuse, 0x18000 ;  /* 0x000180001a077836 */ /* 0x044fe40000000000 */
[--C-:B------:R-:W-:Y:S01]  /*0710*/  IMAD.WIDE.U32 R10, R13, 0x2, R16.reuse ;  /* 0x000000020d0a7825 */ /* 0x100fe200078e0010 */
[----:B-1----:R-:W-:Y:S02]  /*0720*/  IADD3 R9, PT, PT, R26, 0x1c000, RZ ;  /* 0x0001c0001a097810 */ /* 0x002fe40007ffe0ff */
[----:B------:R-:W-:Y:S01]  /*0730*/  IADD3 R26, PT, PT, R14, 0x1e000, RZ ;  /* 0x0001e0000e1a7810 */ /* 0x000fe20007ffe0ff */
[--C-:B------:R-:W-:Y:S01]  /*0740*/  IMAD.WIDE.U32 R12, R12, 0x2, R16.reuse ;  /* 0x000000020c0c7825 */ /* 0x100fe200078e0010 */
[----:B------:R-:W-:Y:S03]  /*0750*/  STG.E desc[UR8][R2.64], R25 ;  /* 0x0000001902007986 */ /* 0x000fe6000c101908 */
[--C-:B------:R-:W-:Y:S01]  /*0760*/  IMAD.WIDE.U32 R6, R7, 0x2, R16.reuse ;  /* 0x0000000207067825 */ /* 0x100fe200078e0010 */
[----:B------:R-:W-:Y:S03]  /*0770*/  STG.E desc[UR8][R10.64], R21 ;  /* 0x000000150a007986 */ /* 0x000fe6000c101908 */
[--C-:B------:R-:W-:Y:S01]  /*0780*/  IMAD.WIDE.U32 R14, R28, 0x2, R16.reuse ;  /* 0x000000021c0e7825 */ /* 0x100fe200078e0010 */
[----:B------:R-:W-:Y:S03]  /*0790*/  STG.E desc[UR8][R4.64], R18 ;  /* 0x0000001204007986 */ /* 0x000fe6000c101908 */
[--C-:B------:R-:W-:Y:S01]  /*07a0*/  IMAD.WIDE.U32 R8, R9, 0x2, R16.reuse ;  /* 0x0000000209087825 */ /* 0x100fe200078e0010 */
[----:B------:R-:W-:Y:S03]  /*07b0*/  STG.E desc[UR8][R12.64], R0 ;  /* 0x000000000c007986 */ /* 0x000fe6000c101908 */
[----:B------:R-:W-:Y:S01]  /*07c0*/  IMAD.WIDE.U32 R16, R26, 0x2, R16 ;  /* 0x000000021a107825 */ /* 0x000fe200078e0010 */
[----:B------:R-:W-:Y:S04]  /*07d0*/  STG.E desc[UR8][R6.64], R29 ;  /* 0x0000001d06007986 */ /* 0x000fe8000c101908 */
[----:B------:R-:W-:Y:S04]  /*07e0*/  STG.E desc[UR8][R14.64], R27 ;  /* 0x0000001b0e007986 */ /* 0x000fe8000c101908 */
[----:B------:R-:W-:Y:S04]  /*07f0*/  STG.E desc[UR8][R8.64], R23 ;  /* 0x0000001708007986 */ /* 0x000fe8000c101908 */
[----:B------:R-:W-:Y:S01]  /*0800*/  STG.E desc[UR8][R16.64], R19 ;  /* 0x0000001310007986 */ /* 0x000fe2000c101908 */
[----:B------:R-:W-:Y:S05]  /*0810*/  EXIT ;  /* 0x000000000000794d */ /* 0x000fea0003800000 */
.L_x_0:
[----:B------:R-:W-:-:S00]  /*0820*/  BRA `(.L_x_0) ;  /* 0xfffffffc00fc7947 */ /* 0x000fc0000383ffff */
[----:B------:R-:W-:-:S00]  /*0830*/  NOP ;  /* 0x0000000000007918 */ /* 0x000fc00000000000 */
        /* <DEDUP_REMOVED lines=12> */
.L_x_80:


//--------------------- .text._Z7shuffleP6__halfS0_ --------------------------
	.section	.text._Z7shuffleP6__halfS0_,"ax",@progbits
	.align	128
        .global         _Z7shuffleP6__halfS0_
        .type           _Z7shuffleP6__halfS0_,@function
        .size           _Z7shuffleP6__halfS0_,(.L_x_81 - _Z7shuffleP6__halfS0_)
        .other          _Z7shuffleP6__halfS0_,@"STO_CUDA_ENTRY STV_DEFAULT"
_Z7shuffleP6__halfS0_:
.text._Z7shuffleP6__halfS0_:
[----:B------:R-:W0:Y:S01]  /*0000*/  LDC R1, c[0x0][0x37c] ;  /* 0x0000df00ff017b82 */ /* 0x000e220000000800 */
[----:B------:R-:W1:Y:S07]  /*0010*/  S2R R4, SR_TID.X ;  /* 0x0000000000047919 */ /* 0x000e6e0000002100 */
[----:B------:R-:W2:Y:S01]  /*0020*/  LDC.64 R8, c[0x0][0x380] ;  /* 0x0000e000ff087b82 */ /* 0x000ea20000000a00 */
[----:B------:R-:W3:Y:S01]  /*0030*/  LDCU.64 UR4, c[0x0][0x358] ;  /* 0x00006b00ff0477ac */ /* 0x000ee20008000a00 */
[----:B0-----:R-:W-:Y:S01]  /*0040*/  IADD3 R1, PT, PT, R1, -0x8, RZ ;  /* 0xfffffff801017810 */ /* 0x001fe20007ffe0ff */
[----:B------:R-:W0:Y:S01]  /*0050*/  S2R R0, SR_CTAID.X ;  /* 0x0000000000007919 */ /* 0x000e220000002500 */
[----:B------:R-:W0:Y:S01]  /*0060*/  S2R R3, SR_CTAID.Y ;  /* 0x0000000000037919 */ /* 0x000e220000002600 */
[----:B-1----:R-:W-:Y:S01]  /*0070*/  SHF.R.U32.HI R21, RZ, 0x2, R4 ;  /* 0x00000002ff157819 */ /* 0x002fe20000011604 */
[C---:B------:R-:W-:Y:S01]  /*0080*/  IMAD.SHL.U32 R14, R4.reuse, 0x2, RZ ;  /* 0x00000002040e7824 */ /* 0x040fe200078e00ff */
[----:B------:R-:W-:-:S02]  /*0090*/  SHF.L.U32 R23, R4, 0x5, RZ ;  /* 0x0000000504177819 */ /* 0x000fc400000006ff */
[----:B------:R-:W-:Y:S02]  /*00a0*/  LOP3.LUT R17, R21, 0x78, RZ, 0xc0, !PT ;  /* 0x0000007815117812 */ /* 0x000fe400078ec0ff */
[----:B------:R-:W-:Y:S01]  /*00b0*/  LOP3.LUT R23, R23, 0x4000, RZ, 0xc0, !PT ;  /* 0x0000400017177812 */ /* 0x000fe200078ec0ff */
[----:B0-----:R-:W-:Y:S01]  /*00c0*/  IMAD R6, R0, 0x400, R3 ;  /* 0x0000040000067824 */ /* 0x001fe200078e0203 */
[----:B------:R-:W-:Y:S02]  /*00d0*/  SHF.L.U32 R0, R4, 0xb, RZ ;  /* 0x0000000b04007819 */ /* 0x000fe400000006ff */
[----:B------:R-:W-:Y:S02]  /*00e0*/  LOP3.LUT R3, R21, 0x6, RZ, 0xc0, !PT ;  /* 0x0000000615037812 */ /* 0x000fe400078ec0ff */
[----:B------:R-:W-:Y:S01]  /*00f0*/  LOP3.LUT R2, R0, 0x2000, RZ, 0xc0, !PT ;  /* 0x0000200000027812 */ /* 0x000fe200078ec0ff */
[----:B------:R-:W-:Y:S01]  /*0100*/  IMAD.U32 R0, R6, 0x80, R17 ;  /* 0x0000008006007824 */ /* 0x000fe200078e0011 */
[----:B------:R-:W-:-:S02]  /*0110*/  LOP3.LUT R3, R3, 0x1, R4, 0xf8, !PT ;  /* 0x0000000103037812 */ /* 0x000fc400078ef804 */
[----:B------:R-:W-:Y:S01]  /*0120*/  LOP3.LUT R13, R14, 0x4, RZ, 0xc0, !PT ;  /* 0x000000040e0d7812 */ /* 0x000fe200078ec0ff */
[----:B------:R-:W-:Y:S01]  /*0130*/  IMAD.IADD R19, R0, 0x1, R23 ;  /* 0x0000000100137824 */ /* 0x000fe200078e0217 */
[----:B------:R-:W-:-:S04]  /*0140*/  LEA R2, R3, R2, 0xa ;  /* 0x0000000203027211 */ /* 0x000fc800078e50ff */
[----:B------:R-:W-:-:S05]  /*0150*/  IADD3 R13, PT, PT, R19, R2, R13 ;  /* 0x00000002130d7210 */ /* 0x000fca0007ffe00d */
[----:B--2---:R-:W-:-:S06]  /*0160*/  IMAD.WIDE.U32 R10, R13, 0x2, R8 ;  /* 0x000000020d0a7825 */ /* 0x004fcc00078e0008 */
[----:B---3--:R-:W2:Y:S01]  /*0170*/  LDG.E.64 R10, desc[UR4][R10.64] ;  /* 0x000000040a0a7981 */ /* 0x008ea2000c1e1b00 */
[----:B------:R-:W-:-:S04]  /*0180*/  LOP3.LUT R0, R4, 0x4, RZ, 0xc, !PT ;  /* 0x0000000404007812 */ /* 0x000fc800078e0cff */
[----:B------:R-:W-:Y:S01]  /*0190*/  IADD3 R15, PT, PT, R1, R0, RZ ;  /* 0x00000000010f7210 */ /* 0x000fe20007ffe0ff */
[----:B--2---:R-:W-:Y:S04]  /*01a0*/  STL.64 [R1], R10 ;  /* 0x0000000a01007387 */ /* 0x004fe80000100a00 */
[----:B------:R-:W2:Y:S01]  /*01b0*/  LDL R12, [R15] ;  /* 0x000000000f0c7983 */ /* 0x000ea20000100800 */
[----:B------:R-:W-:Y:S01]  /*01c0*/  IMAD.MOV.U32 R0, RZ, RZ, 0x1 ;  /* 0x00000001ff007424 */ /* 0x000fe200078e00ff */
[----:B------:R-:W-:-:S04]  /*01d0*/  LOP3.LUT R5, R4, 0x1f, RZ, 0xc0, !PT ;  /* 0x0000001f04057812 */ /* 0x000fc800078ec0ff */
[----:B------:R-:W-:-:S04]  /*01e0*/  SHF.L.U32 R0, R0, R5, RZ ;  /* 0x0000000500007219 */ /* 0x000fc800000006ff */
[----:B------:R-:W-:Y:S01]  /*01f0*/  LOP3.LUT P0, R0, R0, 0x5a5a5a5a, RZ, 0xc0, !PT ;  /* 0x5a5a5a5a00007812 */ /* 0x000fe2000780c0ff */
[----:B--2---:R-:W0:Y:S04]  /*0200*/  SHFL.BFLY PT, R12, R12, 0x4, 0x1f ;  /* 0x0c801f000c0c7f89 */ /* 0x004e2800000e0000 */
[----:B0-----:R0:W-:Y:S08]  /*0210*/  STL [R15], R12 ;  /* 0x0000000c0f007387 */ /* 0x0011f00000100800 */
[----:B------:R0:W5:Y:S01]  /*0220*/  @!P0 LDL.64 R2, [R1] ;  /* 0x0000000001028983 */ /* 0x0001620000100a00 */
[----:B------:R-:W-:Y:S01]  /*0230*/  SHF.L.U32 R6, R4, 0x8, RZ ;  /* 0x0000000804067819 */ /* 0x000fe200000006ff */
[----:B------:R-:W-:Y:S01]  /*0240*/  BSSY B0, `(.L_x_1) ;  /* 0x0000012000007945 */ /* 0x000fe20003800000 */
[----:B------:R-:W-:-:S02]  /*0250*/  SHF.R.U32.HI R4, RZ, 0x5, R4 ;  /* 0x00000005ff047819 */ /* 0x000fc40000011604 */
[----:B------:R-:W-:Y:S02]  /*0260*/  LOP3.LUT R7, R14, 0x6, RZ, 0xc0, !PT ;  /* 0x000000060e077812 */ /* 0x000fe400078ec0ff */
[----:B------:R-:W-:Y:S02]  /*0270*/  LOP3.LUT R4, R4, 0x10, RZ, 0xc0, !PT ;  /* 0x0000001004047812 */ /* 0x000fe400078ec0ff */
[----:B------:R-:W-:Y:S02]  /*0280*/  LOP3.LUT R6, R7, 0x1c00, R6, 0xf8, !PT ;  /* 0x00001c0007067812 */ /* 0x000fe400078ef806 */
[----:B------:R-:W-:Y:S02]  /*0290*/  LEA.HI R5, R5, R4, RZ, 0x1e ;  /* 0x0000000405057211 */ /* 0x000fe400078ff0ff */
[----:B------:R-:W-:Y:S02]  /*02a0*/  LOP3.LUT R6, R6, R23, RZ, 0xfc, !PT ;  /* 0x0000001706067212 */ /* 0x000fe400078efcff */
[----:B------:R-:W-:Y:S01]  /*02b0*/  LOP3.LUT R10, R17, 0x6, R14, 0xf8, !PT ;  /* 0x00000006110a7812 */ /* 0x000fe200078ef80e */
[----:B------:R-:W-:Y:S01]  /*02c0*/  VIADD R5, R5, 0x8 ;  /* 0x0000000805057836 */ /* 0x000fe20000000000 */
[----:B------:R-:W-:Y:S01]  /*02d0*/  LOP3.LUT R4, R6, 0x78, R21, 0xf8, !PT ;  /* 0x0000007806047812 */ /* 0x000fe200078ef815 */
[----:B0-----:R-:W-:Y:S06]  /*02e0*/  @!P0 BRA `(.L_x_2) ;  /* 0x00000000001c8947 */ /* 0x001fec0003800000 */
[----:B------:R0:W5:Y:S01]  /*02f0*/  LDL.64 R16, [R1] ;  /* 0x0000000001107983 */ /* 0x0001620000100a00 */
[----:B------:R-:W-:-:S03]  /*0300*/  UMOV UR6, 0xffffffff ;  /* 0xffffffff00067882 */ /* 0x000fc60000000000 */
[----:B------:R-:W-:Y:S05]  /*0310*/  BRA.DIV UR6, `(.L_x_3) ;  /* 0x0000000a06f87947 */ /* 0x000fea000b800000 */
[----:B-----5:R1:W2:Y:S04]  /*0320*/  SHFL.BFLY PT, R12, R17, 0x5, 0x1f ;  /* 0x0ca01f00110c7f89 */ /* 0x0202a800000e0000 */
[----:B------:R1:W3:Y:S02]  /*0330*/  SHFL.BFLY PT, R11, R16, 0x5, 0x1f ;  /* 0x0ca01f00100b7f89 */ /* 0x0002e400000e0000 */
.L_x_34:
[----:B---3--:R-:W-:Y:S01]  /*0340*/  MOV R2, R11 ;  /* 0x0000000b00027202 */ /* 0x008fe20000000f00 */
[----:B--2---:R-:W-:-:S07]  /*0350*/  IMAD.MOV.U32 R3, RZ, RZ, R12 ;  /* 0x000000ffff037224 */ /* 0x004fce00078e000c */
.L_x_2:
[----:B------:R-:W-:Y:S05]  /*0360*/  BSYNC B0 ;  /* 0x0000000000007941 */ /* 0x000fea0003800000 */
.L_x_1:
[----:B-1----:R-:W1:Y:S01]  /*0370*/  LDC.64 R16, c[0x0][0x388] ;  /* 0x0000e200ff107b82 */ /* 0x002e620000000a00 */
[----:B------:R-:W-:Y:S01]  /*0380*/  LEA R10, R5, R10, 0xa ;  /* 0x0000000a050a7211 */ /* 0x000fe200078e50ff */
[----:B------:R-:W-:Y:S02]  /*0390*/  IMAD.IADD R21, R4, 0x1, R19 ;  /* 0x0000000104157824 */ /* 0x000fe400078e0213 */
[----:B------:R-:W-:Y:S01]  /*03a0*/  VIADD R7, R13, 0x4000 ;  /* 0x000040000d077836 */ /* 0x000fe20000000000 */
[----:B------:R-:W-:-:S03]  /*03b0*/  IADD3 R23, PT, PT, R19, R10, RZ ;  /* 0x0000000a13177210 */ /* 0x000fc60007ffe0ff */
[----:B------:R-:W-:-:S04]  /*03c0*/  IMAD.WIDE.U32 R6, R7, 0x2, R8 ;  /* 0x0000000207067825 */ /* 0x000fc800078e0008 */
[----:B-1----:R-:W-:-:S04]  /*03d0*/  IMAD.WIDE.U32 R20, R21, 0x2, R16 ;  /* 0x0000000215147825 */ /* 0x002fc800078e0010 */
[----:B------:R-:W-:Y:S01]  /*03e0*/  IMAD.WIDE.U32 R22, R23, 0x2, R16 ;  /* 0x0000000217167825 */ /* 0x000fe200078e0010 */
[----:B-----5:R1:W-:Y:S04]  /*03f0*/  STG.E desc[UR4][R20.64], R2 ;  /* 0x0000000214007986 */ /* 0x0203e8000c101904 */
[----:B------:R1:W-:Y:S04]  /*0400*/  STG.E desc[UR4][R22.64], R3 ;  /* 0x0000000316007986 */ /* 0x0003e8000c101904 */
[----:B------:R-:W2:Y:S01]  /*0410*/  LDG.E.64 R6, desc[UR4][R6.64] ;  /* 0x0000000406067981 */ /* 0x000ea2000c1e1b00 */
[----:B------:R-:W-:Y:S01]  /*0420*/  UMOV UR6, 0xffffffff ;  /* 0xffffffff00067882 */ /* 0x000fe20000000000 */
[----:B------:R-:W-:-:S02]  /*0430*/  ISETP.NE.AND P0, PT, R0, RZ, PT ;  /* 0x000000ff0000720c */ /* 0x000fc40003f05270 */
[----:B--2---:R1:W-:Y:S04]  /*0440*/  STL.64 [R1], R6 ;  /* 0x0000000601007387 */ /* 0x0043e80000100a00 */
[----:B------:R1:W5:Y:S01]  /*0450*/  LDL R5, [R15] ;  /* 0x000000000f057983 */ /* 0x0003620000100800 */
[----:B------:R-:W-:Y:S06]  /*0460*/  BRA.DIV UR6, `(.L_x_4) ;  /* 0x0000000a06d87947 */ /* 0x000fec000b800000 */
[----:B-----5:R2:W3:Y:S02]  /*0470*/  SHFL.BFLY PT, R11, R5, 0x4, 0x1f ;  /* 0x0c801f00050b7f89 */ /* 0x0204e400000e0000 */
.L_x_37:
[----:B---3--:R3:W-:Y:S04]  /*0480*/  STL [R15], R11 ;  /* 0x0000000b0f007387 */ /* 0x0087e80000100800 */
[----:B-1----:R3:W5:Y:S01]  /*0490*/  @!P0 LDL.64 R6, [R1] ;  /* 0x0000000001068983 */ /* 0x0027620000100a00 */
[----:B------:R-:W-:Y:S04]  /*04a0*/  BSSY B0, `(.L_x_5) ;  /* 0x0000009000007945 */ /* 0x000fe80003800000 */
[----:B------:R-:W-:Y:S05]  /*04b0*/  @!P0 BRA `(.L_x_6) ;  /* 0x00000000001c8947 */ /* 0x000fea0003800000 */
[----:B------:R1:W5:Y:S01]  /*04c0*/  LDL.64 R20, [R1] ;  /* 0x0000000001147983 */ /* 0x0003620000100a00 */
[----:B------:R-:W-:-:S03]  /*04d0*/  UMOV UR6, 0xffffffff ;  /* 0xffffffff00067882 */ /* 0x000fc60000000000 */
[----:B------:R-:W-:Y:S05]  /*04e0*/  BRA.DIV UR6, `(.L_x_7) ;  /* 0x0000000a06e07947 */ /* 0x000fea000b800000 */
[----:B-----5:R4:W0:Y:S04]  /*04f0*/  SHFL.BFLY PT, R0, R21, 0x5, 0x1f ;  /* 0x0ca01f0015007f89 */ /* 0x02082800000e0000 */
[----:B---3--:R4:W3:Y:S02]  /*0500*/  SHFL.BFLY PT, R11, R20, 0x5, 0x1f ;  /* 0x0ca01f00140b7f89 */ /* 0x0088e400000e0000 */
.L_x_41:
[----:B---3--:R-:W-:Y:S01]  /*0510*/  MOV R6, R11 ;  /* 0x0000000b00067202 */ /* 0x008fe20000000f00 */
[----:B0-----:R-:W-:-:S07]  /*0520*/  IMAD.MOV.U32 R7, RZ, RZ, R0 ;  /* 0x000000ffff077224 */ /* 0x001fce00078e0000 */
.L_x_6:
[----:B------:R-:W-:Y:S05]  /*0530*/  BSYNC B0 ;  /* 0x0000000000007941 */ /* 0x000fea0003800000 */
.L_x_5:
[----:B--2---:R-:W-:Y:S01]  /*0540*/  IADD3 R5, PT, PT, R19, 0x4000, RZ ;  /* 0x0000400013057810 */ /* 0x004fe20007ffe0ff */
[----:B------:R-:W-:-:S04]  /*0550*/  VIADD R3, R13, 0x8000 ;  /* 0x000080000d037836 */ /* 0x000fc80000000000 */
[----:B------:R-:W-:Y:S01]  /*0560*/  IMAD.IADD R4, R4, 0x1, R5 ;  /* 0x0000000104047824 */ /* 0x000fe200078e0205 */
[----:B------:R-:W-:Y:S01]  /*0570*/  IADD3 R5, PT, PT, R10, R5, RZ ;  /* 0x000000050a057210 */ /* 0x000fe20007ffe0ff */
[----:B------:R-:W-:-:S03]  /*0580*/  IMAD.WIDE.U32 R2, R3, 0x2, R8 ;  /* 0x0000000203027825 */ /* 0x000fc600078e0008 */
[----:B------:R-:W-:Y:S01]  /*0590*/  IADD3 R19, PT, PT, R5, 0x4000, RZ ;  /* 0x0000400005137810 */ /* 0x000fe20007ffe0ff */
[----:B---3--:R-:W-:-:S04]  /*05a0*/  VIADD R11, R4, 0x4000 ;  /* 0x00004000040b7836 */ /* 0x008fc80000000000 */
[----:B------:R-:W-:-:S04]  /*05b0*/  IMAD.WIDE.U32 R10, R11, 0x2, R16 ;  /* 0x000000020b0a7825 */ /* 0x000fc800078e0010 */
[----:B------:R-:W-:Y:S01]  /*05c0*/  IMAD.WIDE.U32 R18, R19, 0x2, R16 ;  /* 0x0000000213127825 */ /* 0x000fe200078e0010 */
[----:B-----5:R2:W-:Y:S04]  /*05d0*/  STG.E desc[UR4][R10.64], R6 ;  /* 0x000000060a007986 */ /* 0x0205e8000c101904 */
[----:B------:R2:W-:Y:S04]  /*05e0*/  STG.E desc[UR4][R18.64], R7 ;  /* 0x0000000712007986 */ /* 0x0005e8000c101904 */
[----:B------:R-:W3:Y:S01]  /*05f0*/  LDG.E.64 R2, desc[UR4][R2.64] ;  /* 0x0000000402027981 */ /* 0x000ee2000c1e1b00 */
[----:B------:R-:W-:-:S03]  /*0600*/  UMOV UR6, 0xffffffff ;  /* 0xffffffff00067882 */ /* 0x000fc60000000000 */
[----:B---3--:R2:W-:Y:S04]  /*0610*/  STL.64 [R1], R2 ;  /* 0x0000000201007387 */ /* 0x0085e80000100a00 */
[----:B------:R2:W5:Y:S01]  /*0620*/  LDL R0, [R15] ;  /* 0x000000000f007983 */ /* 0x0005620000100800 */
[----:B------:R-:W-:Y:S05]  /*0630*/  BRA.DIV UR6, `(.L_x_8) ;  /* 0x0000000a06d47947 */ /* 0x000fea000b800000 */
[----:B--2--5:R2:W3:Y:S02]  /*0640*/  SHFL.BFLY PT, R11, R0, 0x4, 0x1f ;  /* 0x0c801f00000b7f89 */ /* 0x0244e400000e0000 */
.L_x_44:
[----:B---3--:R3:W-:Y:S04]  /*0650*/  STL [R15], R11 ;  /* 0x0000000b0f007387 */ /* 0x0087e80000100800 */
[----:B------:R3:W5:Y:S01]  /*0660*/  @!P0 LDL.64 R18, [R1] ;  /* 0x0000000001128983 */ /* 0x0007620000100a00 */
[----:B------:R-:W-:Y:S04]  /*0670*/  BSSY B0, `(.L_x_9) ;  /* 0x0000007000007945 */ /* 0x000fe80003800000 */
[----:B------:R-:W-:Y:S05]  /*0680*/  @!P0 BRA `(.L_x_10) ;  /* 0x0000000000148947 */ /* 0x000fea0003800000 */
[----:B-----5:R0:W5:Y:S01]  /*0690*/  LDL.64 R18, [R1] ;  /* 0x0000000001127983 */ /* 0x0201620000100a00 */
[----:B------:R-:W-:-:S03]  /*06a0*/  UMOV UR6, 0xffffffff ;  /* 0xffffffff00067882 */ /* 0x000fc60000000000 */
[----:B------:R-:W-:Y:S05]  /*06b0*/  BRA.DIV UR6, `(.L_x_11) ;  /* 0x0000000a06dc7947 */ /* 0x000fea000b800000 */
[----:B-----5:R-:W0:Y:S04]  /*06c0*/  SHFL.BFLY PT, R19, R19, 0x5, 0x1f ;  /* 0x0ca01f0013137f89 */ /* 0x020e2800000e0000 */
[----:B------:R-:W0:Y:S02]  /*06d0*/  SHFL.BFLY PT, R18, R18, 0x5, 0x1f ;  /* 0x0ca01f0012127f89 */ /* 0x000e2400000e0000 */
.L_x_10:
[----:B------:R-:W-:Y:S05]  /*06e0*/  BSYNC B0 ;  /* 0x0000000000007941 */ /* 0x000fea0003800000 */
.L_x_9:
[----:B------:R-:W-:Y:S01]  /*06f0*/  IADD3 R7, PT, PT, R4, 0xc000, RZ ;  /* 0x0000c00004077810 */ /* 0x000fe20007ffe0ff */
[----:B---3--:R-:W-:Y:S01]  /*0700*/  VIADD R11, R5, 0xc000 ;  /* 0x0000c000050b7836 */ /* 0x008fe20000000000 */
[----:B------:R-:W-:-:S03]  /*0710*/  IADD3 R3, PT, PT, R13, 0xc000, RZ ;  /* 0x0000c0000d037810 */ /* 0x000fc60007ffe0ff */
[----:B------:R-:W-:-:S04]  /*0720*/  IMAD.WIDE.U32 R6, R7, 0x2, R16 ;  /* 0x0000000207067825 */ /* 0x000fc800078e0010 */
[----:B------:R-:W-:Y:S01]  /*0730*/  IMAD.WIDE.U32 R10, R11, 0x2, R16 ;  /* 0x000000020b0a7825 */ /* 0x000fe200078e0010 */
[----:B0----5:R0:W-:Y:S03]  /*0740*/  STG.E desc[UR4][R6.64], R18 ;  /* 0x0000001206007986 */ /* 0x0211e6000c101904 */
[----:B------:R-:W-:Y:S01]  /*0750*/  IMAD.WIDE.U32 R2, R3, 0x2, R8 ;  /* 0x0000000203027825 */ /* 0x000fe200078e0008 */
[----:B------:R0:W-:Y:S05]  /*0760*/  STG.E desc[UR4][R10.64], R19 ;  /* 0x000000130a007986 */ /* 0x0001ea000c101904 */
[----:B------:R-:W3:Y:S01]  /*0770*/  LDG.E.64 R2, desc[UR4][R2.64] ;  /* 0x0000000402027981 */ /* 0x000ee2000c1e1b00 */
[----:B------:R-:W-:-:S03]  /*0780*/  UMOV UR6, 0xffffffff ;  /* 0xffffffff00067882 */ /* 0x000fc60000000000 */
[----:B---3--:R0:W-:Y:S04]  /*0790*/  STL.64 [R1], R2 ;  /* 0x0000000201007387 */ /* 0x0081e80000100a00 */
[----:B--2---:R0:W5:Y:S01]  /*07a0*/  LDL R0, [R15] ;  /* 0x000000000f007983 */ /* 0x0041620000100800 */
[----:B------:R-:W-:Y:S05]  /*07b0*/  BRA.DIV UR6, `(.L_x_12) ;  /* 0x0000000a06e87947 */ /* 0x000fea000b800000 */
[----:B0----5:R0:W2:Y:S02]  /*07c0*/  SHFL.BFLY PT, R11, R0, 0x4, 0x1f ;  /* 0x0c801f00000b7f89 */ /* 0x0210a400000e0000 */
.L_x_50:
[----:B--2---:R2:W-:Y:S04]  /*07d0*/  STL [R15], R11 ;  /* 0x0000000b0f007387 */ /* 0x0045e80000100800 */
        /* <DEDUP_REMOVED lines=8> */
.L_x_14:
[----:B------:R-:W-:Y:S05]  /*0860*/  BSYNC B0 ;  /* 0x0000000000007941 */ /* 0x000fea0003800000 */
.L_x_13:
[----:B------:R-:W-:Y:S01]  /*0870*/  VIADD R7, R4, 0x14000 ;  /* 0x0001400004077836 */ /* 0x000fe20000000000 */
[----:B--2---:R-:W-:Y:S01]  /*0880*/  IADD3 R11, PT, PT, R5, 0x14000, RZ ;  /* 0x00014000050b7810 */ /* 0x004fe20007ffe0ff */
[----:B------:R-:W-:Y:S02]  /*0890*/  VIADD R3, R13, 0x10000 ;  /* 0x000100000d037836 */ /* 0x000fe40000000000 */
[----:B------:R-:W-:-:S04]  /*08a0*/  IMAD.WIDE.U32 R6, R7, 0x2, R16 ;  /* 0x0000000207067825 */ /* 0x000fc800078e0010 */
[----:B------:R-:W-:Y:S01]  /*08b0*/  IMAD.WIDE.U32 R10, R11, 0x2, R16 ;  /* 0x000000020b0a7825 */ /* 0x000fe200078e0010 */
[----:B0----5:R0:W-:Y:S03]  /*08c0*/  STG.E desc[UR4][R6.64], R18 ;  /* 0x0000001206007986 */ /* 0x0211e6000c101904 */
[----:B------:R-:W-:Y:S01]  /*08d0*/  IMAD.WIDE.U32 R2, R3, 0x2, R8 ;  /* 0x0000000203027825 */ /* 0x000fe200078e0008 */
[----:B------:R0:W-:Y:S05]  /*08e0*/  STG.E desc[UR4][R10.64], R19 ;  /* 0x000000130a007986 */ /* 0x0001ea000c101904 */
[----:B------:R-:W2:Y:S01]  /*08f0*/  LDG.E.64 R2, desc[UR4][R2.64] ;  /* 0x0000000402027981 */ /* 0x000ea2000c1e1b00 */
[----:B------:R-:W-:-:S03]  /*0900*/  UMOV UR6, 0xffffffff ;  /* 0xffffffff00067882 */ /* 0x000fc60000000000 */
[----:B--2---:R0:W-:Y:S04]  /*0910*/  STL.64 [R1], R2 ;  /* 0x0000000201007387 */ /* 0x0041e80000100a00 */
[----:B------:R0:W5:Y:S01]  /*0920*/  LDL R0, [R15] ;  /* 0x000000000f007983 */ /* 0x0001620000100800 */
[----:B------:R-:W-:Y:S05]  /*0930*/  BRA.DIV UR6, `(.L_x_16) ;  /* 0x0000000a06fc7947 */ /* 0x000fea000b800000 */
[----:B0----5:R0:W2:Y:S02]  /*0940*/  SHFL.BFLY PT, R11, R0, 0x4, 0x1f ;  /* 0x0c801f00000b7f89 */ /* 0x0210a400000e0000 */
.L_x_56:
        /* <DEDUP_REMOVED lines=9> */
.L_x_18:
[----:B------:R-:W-:Y:S05]  /*09e0*/  BSYNC B0 ;  /* 0x0000000000007941 */ /* 0x000fea0003800000 */
.L_x_17:
[----:B------:R-:W-:Y:S01]  /*09f0*/  IADD3 R7, PT, PT, R4, 0x1c000, RZ ;  /* 0x0001c00004077810 */ /* 0x000fe20007ffe0ff */
[----:B--2---:R-:W-:Y:S01]  /*0a00*/  VIADD R11, R5, 0x1c000 ;  /* 0x0001c000050b7836 */ /* 0x004fe20000000000 */
[----:B------:R-:W-:-:S03]  /*0a10*/  IADD3 R3, PT, PT, R13, 0x14000, RZ ;  /* 0x000140000d037810 */ /* 0x000fc60007ffe0ff */
        /* <DEDUP_REMOVED lines=11> */
.L_x_62:
        /* <DEDUP_REMOVED lines=9> */
.L_x_22:
[----:B------:R-:W-:Y:S05]  /*0b60*/  BSYNC B0 ;  /* 0x0000000000007941 */ /* 0x000fea0003800000 */
.L_x_21:
        /* <DEDUP_REMOVED lines=14> */
.L_x_68:
        /* <DEDUP_REMOVED lines=9> */
.L_x_26:
[----:B------:R-:W-:Y:S05]  /*0ce0*/  BSYNC B0 ;  /* 0x0000000000007941 */ /* 0x000fea0003800000 */
.L_x_25:
        /* <DEDUP_REMOVED lines=14> */
.L_x_74:
[----:B--2---:R2:W-:Y:S04]  /*0dd0*/  STL [R15], R11 ;  /* 0x0000000b0f007387 */ /* 0x0045e80000100800 */
[----:B------:R2:W5:Y:S01]  /*0de0*/  @!P0 LDL.64 R6, [R1] ;  /* 0x0000000001068983 */ /* 0x0005620000100a00 */
[----:B------:R-:W-:Y:S04]  /*0df0*/  BSSY B0, `(.L_x_29) ;  /* 0x0000009000007945 */ /* 0x000fe80003800000 */
[----:B------:R-:W-:Y:S05]  /*0e00*/  @!P0 BRA `(.L_x_30) ;  /* 0x00000000001c8947 */ /* 0x000fea0003800000 */
[----:B------:R0:W5:Y:S01]  /*0e10*/  LDL.64 R8, [R1] ;  /* 0x0000000001087983 */ /* 0x0001620000100a00 */
[----:B------:R-:W-:-:S03]  /*0e20*/  UMOV UR6, 0xffffffff ;  /* 0xffffffff00067882 */ /* 0x000fc60000000000 */
[----:B------:R-:W-:Y:S05]  /*0e30*/  BRA.DIV UR6, `(.L_x_31) ;  /* 0x0000000e06407947 */ /* 0x000fea000b800000 */
[----:B0----5:R0:W0:Y:S04]  /*0e40*/  SHFL.BFLY PT, R0, R9, 0x5, 0x1f ;  /* 0x0ca01f0009007f89 */ /* 0x02102800000e0000 */
[----:B--2---:R2:W0:Y:S02]  /*0e50*/  SHFL.BFLY PT, R11, R8, 0x5, 0x1f ;  /* 0x0ca01f00080b7f89 */ /* 0x00442400000e0000 */
.L_x_78:
[----:B0-----:R-:W-:Y:S01]  /*0e60*/  IMAD.MOV.U32 R6, RZ, RZ, R11 ;  /* 0x000000ffff067224 */ /* 0x001fe200078e000b */
[----:B------:R-:W-:-:S07]  /*0e70*/  MOV R7, R0 ;  /* 0x0000000000077202 */ /* 0x000fce0000000f00 */
.L_x_30:
[----:B------:R-:W-:Y:S05]  /*0e80*/  BSYNC B0 ;  /* 0x0000000000007941 */ /* 0x000fea0003800000 */
.L_x_29:
[----:B------:R-:W-:Y:S01]  /*0e90*/  VIADD R3, R4, 0x34000 ;  /* 0x0003400004037836 */ /* 0x000fe20000000000 */
[----:B------:R-:W-:-:S03]  /*0ea0*/  IADD3 R5, PT, PT, R5, 0x34000, RZ ;  /* 0x0003400005057810 */ /* 0x000fc60007ffe0ff */
[----:B------:R-:W-:-:S04]  /*0eb0*/  IMAD.WIDE.U32 R2, R3, 0x2, R16 ;  /* 0x0000000203027825 */ /* 0x000fc800078e0010 */
[----:B------:R-:W-:Y:S01]  /*0ec0*/  IMAD.WIDE.U32 R16, R5, 0x2, R16 ;  /* 0x0000000205107825 */ /* 0x000fe200078e0010 */
[----:B-----5:R-:W-:Y:S04]  /*0ed0*/  STG.E desc[UR4][R2.64], R6 ;  /* 0x0000000602007986 */ /* 0x020fe8000c101904 */
[----:B------:R-:W-:Y:S01]  /*0ee0*/  STG.E desc[UR4][R16.64], R7 ;  /* 0x0000000710007986 */ /* 0x000fe2000c101904 */
[----:B------:R-:W-:Y:S05]  /*0ef0*/  EXIT ;  /* 0x000000000000794d */ /* 0x000fea0003800000 */
.L_x_3:
[----:B------:R-:W-:Y:S02]  /*0f00*/  HFMA2 R6, -RZ, RZ, 0, 2.98023223876953125e-07 ;  /* 0x00000005ff067431 */ /* 0x000fe400000001ff */
[----:B-----5:R-:W-:Y:S01]  /*0f10*/  IMAD.MOV.U32 R7, RZ, RZ, R17 ;  /* 0x000000ffff077224 */ /* 0x020fe200078e0011 */
[----:B------:R-:W-:Y:S01]  /*0f20*/  MOV R2, 0xffffffff ;  /* 0xffffffff00027802 */ /* 0x000fe20000000f00 */
[----:B------:R-:W-:-:S07]  /*0f30*/  IMAD.MOV.U32 R3, RZ, RZ, 0x1f ;  /* 0x0000001fff037424 */ /* 0x000fce00078e00ff */
[----:B0-----:R-:W-:Y:S05]  /*0f40*/  WARPSYNC.COLLECTIVE R2, `(.L_x_32) ;  /* 0x0000000002087348 */ /* 0x001fea0003c00000 */
[----:B------:R1:W2:Y:S02]  /*0f50*/  SHFL.BFLY P1, R11, R7, R6, R3 ;  /* 0x0c000006070b7389 */ /* 0x0002a40000020003 */
[----:B012---:R-:W-:Y:S05]  /*0f60*/  ENDCOLLECTIVE ;  /* 0x000000000000791b */ /* 0x007fea0003800000 */
.L_x_32:
[----:B------:R-:W-:Y:S01]  /*0f70*/  MOV R7, R16 ;  /* 0x0000001000077202 */ /* 0x000fe20000000f00 */
[----:B------:R-:W-:-:S07]  /*0f80*/  IMAD.MOV.U32 R12, RZ, RZ, R11 ;  /* 0x000000ffff0c7224 */ /* 0x000fce00078e000b */
[----:B------:R-:W-:Y:S05]  /*0f90*/  WARPSYNC.COLLECTIVE R2, `(.L_x_33) ;  /* 0x0000000002087348 */ /* 0x000fea0003c00000 */
[----:B------:R0:W1:Y:S02]  /*0fa0*/  SHFL.BFLY P1, R11, R7, R6, R3 ;  /* 0x0c000006070b7389 */ /* 0x0000640000020003 */
[----:B01----:R-:W-:Y:S05]  /*0fb0*/  ENDCOLLECTIVE ;  /* 0x000000000000791b */ /* 0x003fea0003800000 */
.L_x_33:
[----:B------:R-:W-:Y:S05]  /*0fc0*/  BRA `(.L_x_34) ;  /* 0xfffffff000dc7947 */ /* 0x000fea000383ffff */
.L_x_4:
[----:B-1----:R-:W-:Y:S01]  /*0fd0*/  HFMA2 R6, -RZ, RZ, 0, 2.384185791015625e-07 ;  /* 0x00000004ff067431 */ /* 0x002fe200000001ff */
[----:B------:R-:W-:Y:S01]  /*0fe0*/  BSSY B0, `(.L_x_35) ;  /* 0x0000007000007945 */ /* 0x000fe20003800000 */
[----:B-----5:R-:W-:Y:S01]  /*0ff0*/  IMAD.MOV.U32 R7, RZ, RZ, R5 ;  /* 0x000000ffff077224 */ /* 0x020fe200078e0005 */
[----:B------:R-:W-:Y:S01]  /*1000*/  MOV R2, 0xffffffff ;  /* 0xffffffff00027802 */ /* 0x000fe20000000f00 */
[----:B------:R-:W-:-:S07]  /*1010*/  IMAD.MOV.U32 R3, RZ, RZ, 0x1f ;  /* 0x0000001fff037424 */ /* 0x000fce00078e00ff */
[----:B0-----:R-:W-:Y:S05]  /*1020*/  WARPSYNC.COLLECTIVE R2, `(.L_x_36) ;  /* 0x0000000002087348 */ /* 0x001fea0003c00000 */
[----:B------:R1:W2:Y:S02]  /*1030*/  SHFL.BFLY P1, R11, R7, R6, R3 ;  /* 0x0c000006070b7389 */ /* 0x0002a40000020003 */
[----:B012---:R-:W-:Y:S05]  /*1040*/  ENDCOLLECTIVE ;  /* 0x000000000000791b */ /* 0x007fea0003800000 */
.L_x_36:
[----:B------:R-:W-:Y:S05]  /*1050*/  BSYNC B0 ;  /* 0x0000000000007941 */ /* 0x000fea0003800000 */
.L_x_35:
[----:B------:R-:W-:Y:S05]  /*1060*/  BRA `(.L_x_37) ;  /* 0xfffffff400047947 */ /* 0x000fea000383ffff */
.L_x_7:
[----:B-----5:R-:W-:Y:S01]  /*1070*/  HFMA2 R6, -RZ, RZ, 0, 2.98023223876953125e-07 ;  /* 0x00000005ff067431 */ /* 0x020fe200000001ff */
[----:B------:R-:W-:Y:S01]  /*1080*/  BSSY B1, `(.L_x_38) ;  /* 0x0000007000017945 */ /* 0x000fe20003800000 */
[----:B------:R-:W-:Y:S01]  /*1090*/  IMAD.MOV.U32 R7, RZ, RZ, R21 ;  /* 0x000000ffff077224 */ /* 0x000fe200078e0015 */
[----:B------:R-:W-:Y:S01]  /*10a0*/  MOV R2, 0xffffffff ;  /* 0xffffffff00027802 */ /* 0x000fe20000000f00 */
[----:B------:R-:W-:-:S07]  /*10b0*/  IMAD.MOV.U32 R3, RZ, RZ, 0x1f ;  /* 0x0000001fff037424 */ /* 0x000fce00078e00ff */
[----:B0123--:R-:W-:Y:S05]  /*10c0*/  WARPSYNC.COLLECTIVE R2, `(.L_x_39) ;  /* 0x0000000002087348 */ /* 0x00ffea0003c00000 */
[----:B---3--:R3:W4:Y:S02]  /*10d0*/  SHFL.BFLY P1, R11, R7, R6, R3 ;  /* 0x0c000006070b7389 */ /* 0x0087240000020003 */
[----:B01234-:R-:W-:Y:S05]  /*10e0*/  ENDCOLLECTIVE ;  /* 0x000000000000791b */ /* 0x01ffea0003800000 */
.L_x_39:
[----:B------:R-:W-:Y:S05]  /*10f0*/  BSYNC B1 ;  /* 0x0000000000017941 */ /* 0x000fea0003800000 */
.L_x_38:
[----:B------:R-:W-:Y:S01]  /*1100*/  HFMA2 R3, -RZ, RZ, 0, 1.847743988037109375e-06 ;  /* 0x0000001fff037431 */ /* 0x000fe200000001ff */
[----:B------:R-:W-:Y:S01]  /*1110*/  MOV R7, R20 ;  /* 0x0000001400077202 */ /* 0x000fe20000000f00 */
[----:B------:R-:W-:Y:S02]  /*1120*/  IMAD.MOV.U32 R6, RZ, RZ, 0x5 ;  /* 0x00000005ff067424 */ /* 0x000fe400078e00ff */
[----:B------:R-:W-:Y:S02]  /*1130*/  IMAD.MOV.U32 R2, RZ, RZ, -0x1 ;  /* 0xffffffffff027424 */ /* 0x000fe400078e00ff */
[----:B------:R-:W-:-:S07]  /*1140*/  IMAD.MOV.U32 R0, RZ, RZ, R11 ;  /* 0x000000ffff007224 */ /* 0x000fce00078e000b */
[----:B------:R-:W-:Y:S05]  /*1150*/  WARPSYNC.COLLECTIVE R2, `(.L_x_40) ;  /* 0x0000000002087348 */ /* 0x000fea0003c00000 */
[----:B------:R0:W1:Y:S02]  /*1160*/  SHFL.BFLY P1, R11, R7, R6, R3 ;  /* 0x0c000006070b7389 */ /* 0x0000640000020003 */
[----:B01----:R-:W-:Y:S05]  /*1170*/  ENDCOLLECTIVE ;  /* 0x000000000000791b */ /* 0x003fea0003800000 */
.L_x_40:
[----:B------:R-:W-:Y:S05]  /*1180*/  BRA `(.L_x_41) ;  /* 0xfffffff000e07947 */ /* 0x000fea000383ffff */
.L_x_8:
[----:B--2---:R-:W-:Y:S01]  /*1190*/  HFMA2 R3, -RZ, RZ, 0, 1.847743988037109375e-06 ;  /* 0x0000001fff037431 */ /* 0x004fe200000001ff */
[----:B------:R-:W-:Y:S01]  /*11a0*/  BSSY B0, `(.L_x_42) ;  /* 0x0000007000007945 */ /* 0x000fe20003800000 */
[----:B-----5:R-:W-:Y:S01]  /*11b0*/  MOV R7, R0 ;  /* 0x0000000000077202 */ /* 0x020fe20000000f00 */
[----:B------:R-:W-:Y:S02]  /*11c0*/  IMAD.MOV.U32 R6, RZ, RZ, 0x4 ;  /* 0x00000004ff067424 */ /* 0x000fe400078e00ff */
[----:B------:R-:W-:-:S07]  /*11d0*/  IMAD.MOV.U32 R2, RZ, RZ, -0x1 ;  /* 0xffffffffff027424 */ /* 0x000fce00078e00ff */
[----:B01--4-:R-:W-:Y:S05]  /*11e0*/  WARPSYNC.COLLECTIVE R2, `(.L_x_43) ;  /* 0x0000000002087348 */ /* 0x013fea0003c00000 */
[----:B------:R2:W3:Y:S02]  /*11f0*/  SHFL.BFLY P1, R11, R7, R6, R3 ;  /* 0x0c000006070b7389 */ /* 0x0004e40000020003 */
[----:B01234-:R-:W-:Y:S05]  /*1200*/  ENDCOLLECTIVE ;  /* 0x000000000000791b */ /* 0x01ffea0003800000 */
.L_x_43:
[----:B------:R-:W-:Y:S05]  /*1210*/  BSYNC B0 ;  /* 0x0000000000007941 */ /* 0x000fea0003800000 */
.L_x_42:
[----:B------:R-:W-:Y:S05]  /*1220*/  BRA `(.L_x_44) ;  /* 0xfffffff400087947 */ /* 0x000fea000383ffff */
.L_x_11:
[----:B------:R-:W-:Y:S01]  /*1230*/  HFMA2 R3, -RZ, RZ, 0, 1.847743988037109375e-06 ;  /* 0x0000001fff037431 */ /* 0x000fe200000001ff */
[----:B------:R-:W-:Y:S01]  /*1240*/  BSSY B1, `(.L_x_45) ;  /* 0x0000007000017945 */ /* 0x000fe20003800000 */
[----:B-----5:R-:W-:Y:S01]  /*1250*/  MOV R7, R19 ;  /* 0x0000001300077202 */ /* 0x020fe20000000f00 */
[----:B------:R-:W-:Y:S02]  /*1260*/  IMAD.MOV.U32 R6, RZ, RZ, 0x5 ;  /* 0x00000005ff067424 */ /* 0x000fe400078e00ff */
[----:B------:R-:W-:-:S07]  /*1270*/  IMAD.MOV.U32 R2, RZ, RZ, -0x1 ;  /* 0xffffffffff027424 */ /* 0x000fce00078e00ff */
[----:B01234-:R-:W-:Y:S05]  /*1280*/  WARPSYNC.COLLECTIVE R2, `(.L_x_46) ;  /* 0x0000000002087348 */ /* 0x01ffea0003c00000 */
[----:B---3--:R3:W0:Y:S02]  /*1290*/  SHFL.BFLY P1, R11, R7, R6, R3 ;  /* 0x0c000006070b7389 */ /* 0x0086240000020003 */
[----:B01234-:R-:W-:Y:S05]  /*12a0*/  ENDCOLLECTIVE ;  /* 0x000000000000791b */ /* 0x01ffea0003800000 */
.L_x_46:
[----:B------:R-:W-:Y:S05]  /*12b0*/  BSYNC B1 ;  /* 0x0000000000017941 */ /* 0x000fea0003800000 */
.L_x_45:
[----:B------:R-:W-:Y:S02]  /*12c0*/  HFMA2 R6, -RZ, RZ, 0, 2.98023223876953125e-07 ;  /* 0x00000005ff067431 */ /* 0x000fe400000001ff */
[----:B------:R-:W-:Y:S01]  /*12d0*/  IMAD.MOV.U32 R7, RZ, RZ, R18 ;  /* 0x000000ffff077224 */ /* 0x000fe200078e0012 */
[----:B------:R-:W-:Y:S01]  /*12e0*/  MOV R2, 0xffffffff ;  /* 0xffffffff00027802 */ /* 0x000fe20000000f00 */
[----:B------:R-:W-:Y:S01]  /*12f0*/  IMAD.MOV.U32 R3, RZ, RZ, 0x1f ;  /* 0x0000001fff037424 */ /* 0x000fe200078e00ff */
[----:B------:R-:W-:-:S07]  /*1300*/  MOV R19, R11 ;  /* 0x0000000b00137202 */ /* 0x000fce0000000f00 */
[----:B------:R-:W-:Y:S05]  /*1310*/  WARPSYNC.COLLECTIVE R2, `(.L_x_47) ;  /* 0x0000000002087348 */ /* 0x000fea0003c00000 */
[----:B------:R0:W1:Y:S02]  /*1320*/  SHFL.BFLY P1, R11, R7, R6, R3 ;  /* 0x0c000006070b7389 */ /* 0x0000640000020003 */
[----:B01----:R-:W-:Y:S05]  /*1330*/  ENDCOLLECTIVE ;  /* 0x000000000000791b */ /* 0x003fea0003800000 */
.L_x_47:
[----:B------:R-:W-:Y:S01]  /*1340*/  IMAD.MOV.U32 R18, RZ, RZ, R11 ;  /* 0x000000ffff127224 */ /* 0x000fe200078e000b */
[----:B------:R-:W-:Y:S06]  /*1350*/  BRA `(.L_x_10) ;  /* 0xfffffff000e07947 */ /* 0x000fec000383ffff */
.L_x_12:
[----:B0-----:R-:W-:Y:S01]  /*1360*/  HFMA2 R3, -RZ, RZ, 0, 1.847743988037109375e-06 ;  /* 0x0000001fff037431 */ /* 0x001fe200000001ff */
[----:B------:R-:W-:Y:S01]  /*1370*/  BSSY B0, `(.L_x_48) ;  /* 0x0000007000007945 */ /* 0x000fe20003800000 */
[----:B-----5:R-:W-:Y:S01]  /*1380*/  MOV R7, R0 ;  /* 0x0000000000077202 */ /* 0x020fe20000000f00 */
[----:B------:R-:W-:Y:S02]  /*1390*/  IMAD.MOV.U32 R6, RZ, RZ, 0x4 ;  /* 0x00000004ff067424 */ /* 0x000fe400078e00ff */
[----:B------:R-:W-:-:S07]  /*13a0*/  IMAD.MOV.U32 R2, RZ, RZ, -0x1 ;  /* 0xffffffffff027424 */ /* 0x000fce00078e00ff */
[----:B-1--4-:R-:W-:Y:S05]  /*13b0*/  WARPSYNC.COLLECTIVE R2, `(.L_x_49) ;  /* 0x0000000002087348 */ /* 0x012fea0003c00000 */
[----:B------:R0:W2:Y:S02]  /*13c0*/  SHFL.BFLY P1, R11, R7, R6, R3 ;  /* 0x0c000006070b7389 */ /* 0x0000a40000020003 */
[----:B012-4-:R-:W-:Y:S05]  /*13d0*/  ENDCOLLECTIVE ;  /* 0x000000000000791b */ /* 0x017fea0003800000 */
.L_x_49:
[----:B------:R-:W-:Y:S05]  /*13e0*/  BSYNC B0 ;  /* 0x0000000000007941 */ /* 0x000fea0003800000 */
.L_x_48:
[----:B------:R-:W-:Y:S05]  /*13f0*/  BRA `(.L_x_50) ;  /* 0xfffffff000f47947 */ /* 0x000fea000383ffff */
.L_x_15:
[----:B------:R-:W-:Y:S01]  /*1400*/  HFMA2 R3, -RZ, RZ, 0, 1.847743988037109375e-06 ;  /* 0x0000001fff037431 */ /* 0x000fe200000001ff */
[----:B------:R-:W-:Y:S01]  /*1410*/  BSSY B1, `(.L_x_51) ;  /* 0x0000007000017945 */ /* 0x000fe20003800000 */
[----:B-----5:R-:W-:Y:S01]  /*1420*/  MOV R7, R19 ;  /* 0x0000001300077202 */ /* 0x020fe20000000f00 */
[----:B------:R-:W-:Y:S02]  /*1430*/  IMAD.MOV.U32 R6, RZ, RZ, 0x5 ;  /* 0x00000005ff067424 */ /* 0x000fe400078e00ff */
[----:B------:R-:W-:-:S07]  /*1440*/  IMAD.MOV.U32 R2, RZ, RZ, -0x1 ;  /* 0xffffffffff027424 */ /* 0x000fce00078e00ff */
[----:B01234-:R-:W-:Y:S05]  /*1450*/  WARPSYNC.COLLECTIVE R2, `(.L_x_52) ;  /* 0x0000000002087348 */ /* 0x01ffea0003c00000 */
[----:B--2---:R2:W0:Y:S02]  /*1460*/  SHFL.BFLY P1, R11, R7, R6, R3 ;  /* 0x0c000006070b7389 */ /* 0x0044240000020003 */
[----:B01234-:R-:W-:Y:S05]  /*1470*/  ENDCOLLECTIVE ;  /* 0x000000000000791b */ /* 0x01ffea0003800000 */
.L_x_52:
[----:B------:R-:W-:Y:S05]  /*1480*/  BSYNC B1 ;  /* 0x0000000000017941 */ /* 0x000fea0003800000 */
.L_x_51:
        /* <DEDUP_REMOVED lines=8> */
.L_x_53:
[----:B------:R-:W-:Y:S01]  /*1510*/  IMAD.MOV.U32 R18, RZ, RZ, R11 ;  /* 0x000000ffff127224 */ /* 0x000fe200078e000b */
[----:B------:R-:W-:Y:S06]  /*1520*/  BRA `(.L_x_14) ;  /* 0xfffffff000cc7947 */ /* 0x000fec000383ffff */
.L_x_16:
[----:B0-----:R-:W-:Y:S01]  /*1530*/  HFMA2 R3, -RZ, RZ, 0, 1.847743988037109375e-06 ;  /* 0x0000001fff037431 */ /* 0x001fe200000001ff */
[----:B------:R-:W-:Y:S01]  /*1540*/  BSSY B0, `(.L_x_54) ;  /* 0x0000007000007945 */ /* 0x000fe20003800000 */
[----:B-----5:R-:W-:Y:S01]  /*1550*/  MOV R7, R0 ;  /* 0x0000000000077202 */ /* 0x020fe20000000f00 */
[----:B------:R-:W-:Y:S02]  /*1560*/  IMAD.MOV.U32 R6, RZ, RZ, 0x4 ;  /* 0x00000004ff067424 */ /* 0x000fe400078e00ff */
[----:B------:R-:W-:-:S07]  /*1570*/  IMAD.MOV.U32 R2, RZ, RZ, -0x1 ;  /* 0xffffffffff027424 */ /* 0x000fce00078e00ff */
[----:B-1-34-:R-:W-:Y:S05]  /*1580*/  WARPSYNC.COLLECTIVE R2, `(.L_x_55) ;  /* 0x0000000002087348 */ /* 0x01afea0003c00000 */
[----:B------:R0:W2:Y:S02]  /*1590*/  SHFL.BFLY P1, R11, R7, R6, R3 ;  /* 0x0c000006070b7389 */ /* 0x0000a40000020003 */
[----:B01234-:R-:W-:Y:S05]  /*15a0*/  ENDCOLLECTIVE ;  /* 0x000000000000791b */ /* 0x01ffea0003800000 */
.L_x_55:
[----:B------:R-:W-:Y:S05]  /*15b0*/  BSYNC B0 ;  /* 0x0000000000007941 */ /* 0x000fea0003800000 */
.L_x_54:
[----:B------:R-:W-:Y:S05]  /*15c0*/  BRA `(.L_x_56) ;  /* 0xfffffff000e07947 */ /* 0x000fea000383ffff */
.L_x_19:
        /* <DEDUP_REMOVED lines=8> */
.L_x_58:
[----:B------:R-:W-:Y:S05]  /*1650*/  BSYNC B1 ;  /* 0x0000000000017941 */ /* 0x000fea0003800000 */
.L_x_57:
        /* <DEDUP_REMOVED lines=8> */
.L_x_59:
[----:B------:R-:W-:Y:S01]  /*16e0*/  IMAD.MOV.U32 R18, RZ, RZ, R11 ;  /* 0x000000ffff127224 */ /* 0x000fe200078e000b */
[----:B------:R-:W-:Y:S06]  /*16f0*/  BRA `(.L_x_18) ;  /* 0xfffffff000b87947 */ /* 0x000fec000383ffff */
.L_x_20:
        /* <DEDUP_REMOVED lines=8> */
.L_x_61:
[----:B------:R-:W-:Y:S05]  /*1780*/  BSYNC B0 ;  /* 0x0000000000007941 */ /* 0x000fea0003800000 */
.L_x_60:
[----:B------:R-:W-:Y:S05]  /*1790*/  BRA `(.L_x_62) ;  /* 0xfffffff000cc7947 */ /* 0x000fea000383ffff */
.L_x_23:
        /* <DEDUP_REMOVED lines=8> */
.L_x_64:
[----:B------:R-:W-:Y:S05]  /*1820*/  BSYNC B1 ;  /* 0x0000000000017941 */ /* 0x000fea0003800000 */
.L_x_63:
        /* <DEDUP_REMOVED lines=8> */
.L_x_65:
[----:B------:R-:W-:Y:S01]  /*18b0*/  IMAD.MOV.U32 R18, RZ, RZ, R11 ;  /* 0x000000ffff127224 */ /* 0x000fe200078e000b */
[----:B------:R-:W-:Y:S06]  /*18c0*/  BRA `(.L_x_22) ;  /* 0xfffffff000a47947 */ /* 0x000fec000383ffff */
.L_x_24:
        /* <DEDUP_REMOVED lines=8> */
.L_x_67:
[----:B------:R-:W-:Y:S05]  /*1950*/  BSYNC B0 ;  /* 0x0000000000007941 */ /* 0x000fea0003800000 */
.L_x_66:
[----:B------:R-:W-:Y:S05]  /*1960*/  BRA `(.L_x_68) ;  /* 0xfffffff000b87947 */ /* 0x000fea000383ffff */
.L_x_27:
        /* <DEDUP_REMOVED lines=8> */
.L_x_70:
[----:B------:R-:W-:Y:S05]  /*19f0*/  BSYNC B1 ;  /* 0x0000000000017941 */ /* 0x000fea0003800000 */
.L_x_69:
        /* <DEDUP_REMOVED lines=8> */
.L_x_71:
[----:B------:R-:W-:Y:S01]  /*1a80*/  IMAD.MOV.U32 R18, RZ, RZ, R11 ;  /* 0x000000ffff127224 */ /* 0x000fe200078e000b */
[----:B------:R-:W-:Y:S06]  /*1a90*/  BRA `(.L_x_26) ;  /* 0xfffffff000907947 */ /* 0x000fec000383ffff */
.L_x_28:
        /* <DEDUP_REMOVED lines=8> */
.L_x_73:
[----:B------:R-:W-:Y:S05]  /*1b20*/  BSYNC B0 ;  /* 0x0000000000007941 */ /* 0x000fea0003800000 */
.L_x_72:
[----:B------:R-:W-:Y:S05]  /*1b30*/  BRA `(.L_x_74) ;  /* 0xfffffff000a47947 */ /* 0x000fea000383ffff */
.L_x_31:
        /* <DEDUP_REMOVED lines=8> */
.L_x_76:
[----:B------:R-:W-:Y:S05]  /*1bc0*/  BSYNC B1 ;  /* 0x0000000000017941 */ /* 0x000fea0003800000 */
.L_x_75:
[----:B------:R-:W-:Y:S01]  /*1bd0*/  HFMA2 R3, -RZ, RZ, 0, 1.847743988037109375e-06 ;  /* 0x0000001fff037431 */ /* 0x000fe200000001ff */
[----:B------:R-:W-:Y:S01]  /*1be0*/  MOV R7, R8 ;  /* 0x0000000800077202 */ /* 0x000fe20000000f00 */
[----:B------:R-:W-:Y:S01]  /*1bf0*/  IMAD.MOV.U32 R6, RZ, RZ, 0x5 ;  /* 0x00000005ff067424 */ /* 0x000fe200078e00ff */
[----:B------:R-:W-:Y:S02]  /*1c00*/  MOV R2, 0xffffffff ;  /* 0xffffffff00027802 */ /* 0x000fe40000000f00 */
[----:B------:R-:W-:-:S07]  /*1c10*/  MOV R0, R11 ;  /* 0x0000000b00007202 */ /* 0x000fce0000000f00 */
[----:B------:R-:W-:Y:S05]  /*1c20*/  WARPSYNC.COLLECTIVE R2, `(.L_x_77) ;  /* 0x0000000002087348 */ /* 0x000fea0003c00000 */
[----:B------:R0:W1:Y:S02]  /*1c30*/  SHFL.BFLY P1, R11, R7, R6, R3 ;  /* 0x0c000006070b7389 */ /* 0x0000640000020003 */
[----:B01----:R-:W-:Y:S05]  /*1c40*/  ENDCOLLECTIVE ;  /* 0x000000000000791b */ /* 0x003fea0003800000 */
.L_x_77:
[----:B------:R-:W-:Y:S05]  /*1c50*/  BRA `(.L_x_78) ;  /* 0xfffffff000807947 */ /* 0x000fea000383ffff */
.L_x_79:
        /* <DEDUP_REMOVED lines=10> */
.L_x_81:


//--------------------- .nv.shared._Z13shuffle_shmemP6__halfS0_ --------------------------
	.section	.nv.shared._Z13shuffle_shmemP6__halfS0_,"aw",@nobits
	.sectionflags	@""
	.align	2
.nv.shared._Z13shuffle_shmemP6__halfS0_:
	.zero		33792


//--------------------- .nv.shared.reserved.0     --------------------------
	.section	.nv.shared.reserved.0,"aw",@nobits
	.weak		__nv_reservedSMEM_offset_0_alias
	.size		__nv_reservedSMEM_offset_0_alias, 0, 64
	.other		__nv_reservedSMEM_offset_0_alias,@"STO_CUDA_RESERVED_SHARED STV_DEFAULT"
__nv_reservedSMEM_offset_0_alias:
	.zero		0
	.zero		64


//--------------------- .nv.constant0._Z13shuffle_shmemP6__halfS0_ --------------------------
	.section	.nv.constant0._Z13shuffle_shmemP6__halfS0_,"a",@progbits
	.sectionflags	@""
	.align	4
.nv.constant0._Z13shuffle_shmemP6__halfS0_:
	.zero		912


//--------------------- .nv.constant0._Z7shuffleP6__halfS0_ --------------------------
	.section	.nv.constant0._Z7shuffleP6__halfS0_,"a",@progbits
	.sectionflags	@""
	.align	4
.nv.constant0._Z7shuffleP6__halfS0_:
	.zero		912


//--------------------- SYMBOLS --------------------------

	.type		.nv.reservedSmem.offset0,@object
	.size		.nv.reservedSmem.offset0,0x4
	.type		.nv.reservedSmem.cap,@object
	.size		.nv.reservedSmem.cap,0x4
